// auto-generated by cutlass_sweep.gemm — config: {"arch": "sm_90", "cluster_m": 2, "cluster_n": 1, "dtype": "int8", "dtype_b": "int8", "layout": "nt", "stages": 0, "tile_k": 64, "tile_m": 64, "tile_n": 16}
#include "cutlass/cutlass.h"
#include "cutlass/gemm/collective/collective_builder.hpp"
#include "cutlass/gemm/device/gemm_universal_adapter.h"
#include "cutlass/gemm/kernel/gemm_universal.hpp"
#include "cutlass/epilogue/collective/collective_builder.hpp"

using ElemA = int8_t;
using ElemB = int8_t;
using ElemCD = int8_t;
using Acc  = int32_t;
using TileShape    = cute::Shape<cute::_64, cute::_16, cute::_64>;
using ClusterShape = cute::Shape<cute::_2, cute::_1, cute::_1>;

using CollectiveEpilogue = typename cutlass::epilogue::collective::CollectiveBuilder<
    cutlass::arch::Sm90, cutlass::arch::OpClassTensorOp,
    TileShape, ClusterShape,
    cutlass::epilogue::collective::EpilogueTileAuto,
    Acc, Acc,
    ElemCD, cutlass::layout::RowMajor, 128 / cutlass::sizeof_bits<ElemCD>::value,
    ElemCD, cutlass::layout::RowMajor, 128 / cutlass::sizeof_bits<ElemCD>::value,
    cutlass::epilogue::collective::EpilogueScheduleAuto
  >::CollectiveOp;

using CollectiveMainloop = typename cutlass::gemm::collective::CollectiveBuilder<
    cutlass::arch::Sm90, cutlass::arch::OpClassTensorOp,
    ElemA, cutlass::layout::RowMajor, 128 / cutlass::sizeof_bits<ElemA>::value,
    ElemB, cutlass::layout::ColumnMajor, 128 / cutlass::sizeof_bits<ElemB>::value,
    Acc,
    TileShape, ClusterShape,
    cutlass::gemm::collective::StageCountAutoCarveout<static_cast<int>(sizeof(typename CollectiveEpilogue::SharedStorage))>,
    cutlass::gemm::collective::KernelScheduleAuto
  >::CollectiveOp;

using GemmKernel = cutlass::gemm::kernel::GemmUniversal<
    cute::Shape<int,int,int,int>,
    CollectiveMainloop,
    CollectiveEpilogue
>;
using Gemm = cutlass::gemm::device::GemmUniversalAdapter<GemmKernel>;

// Force the device kernel symbol into the cubin without needing a host main.
auto* _anchor = &cutlass::device_kernel<GemmKernel>;


// ===== COMPILED SASS (sm_90a) =====

	.target	sm_90a

	.elftype	@"ET_EXEC"


//--------------------- .note.nv.tkinfo           --------------------------
	.section	.note.nv.tkinfo,"",@"SHT_NOTE"
	.sectionflags	@"SHF_NOTE_NV_TKINFO"
	.tkinfo
        /*0018*/ 	.word	0x00000002
        /*0030*/ 	.string	""
        /*0030*/ 	.string	"ptxas"
        /*0030*/ 	.string	"Cuda compilation tools, release 13.0, V13.0.88"
        /*0030*/ 	.string	"Build cuda_13.0.r13.0/compiler.36424714_0"
        /*0030*/ 	.string	"-arch sm_90a -m 64 "



//--------------------- .note.nv.cuinfo           --------------------------
	.section	.note.nv.cuinfo,"",@"SHT_NOTE"
	.sectionflags	@"SHF_NOTE_NV_CUINFO"
        /*0018*/ 	.short	0x0002
        /*001a*/ 	.short	0x005a
        /*001c*/ 	.short	0x0082
	.zero		2


//--------------------- .nv.info                  --------------------------
	.section	.nv.info,"",@"SHT_CUDA_INFO"
	.align	4


	//----- nvinfo : EIATTR_REGCOUNT
	.align		4
        /*0000*/ 	.byte	0x04, 0x2f
        /*0002*/ 	.short	(.L_15 - .L_14)
	.align		4
.L_14:
        /*0004*/ 	.word	index@(_ZN7cutlass13device_kernelINS_4gemm6kernel13GemmUniversalIN4cute5tupleIJiiiiEEENS1_10collective13CollectiveMmaINS1_34MainloopSm90TmaGmmaWarpSpecializedILi45ENS5_IJNS4_1CILi2EEENSA_ILi1EEESC_EEENS1_32KernelTmaWarpSpecializedPingpongEEENS5_IJNSA_ILi64EEENSA_ILi16EEESG_EEEaNS5_IJlSC_lEEEaSJ_NS4_8TiledMMAINS4_8MMA_AtomIJNS4_4SM904GMMA26MMA_64x16x32_S32S8S8_SS_TNEEEENS4_6LayoutINS5_IJSC_SC_SC_EEENS5_IJNSA_ILi0EEESS_SS_EEEEENS5_IJNS4_10UnderscoreESV_SV_EEEEENS4_13SM90_TMA_LOADENS4_14ComposedLayoutINS4_7SwizzleILi2ELi4ELi3EEENS4_18smem_ptr_flag_bitsILi8EEENSQ_INS5_IJNSA_ILi8EEESG_EEENS5_IJSG_SC_EEEEEEEvNS4_8identityENS4_23SM90_TMA_LOAD_MULTICASTES18_vS19_EENS_8epilogue10collective6detail29Sm90TmaWarpSpecializedAdapterINS1D_15DefaultEpilogueIaSJ_SJ_NS1C_6thread17LinearCombinationIaLi1EiiLNS1H_9ScaleType4KindE0ELNS_15FloatRoundStyleE2EaEENS1_15EpilogueDefaultEEEEEvvEEEEvNT_6ParamsE)
        /*0008*/ 	.word	0x000000a8


	//----- nvinfo : EIATTR_FRAME_SIZE
	.align		4
.L_15:
        /*000c*/ 	.byte	0x04, 0x11
        /*000e*/ 	.short	(.L_17 - .L_16)
	.align		4
.L_16:
        /*0010*/ 	.word	index@(_ZN7cutlass13device_kernelINS_4gemm6kernel13GemmUniversalIN4cute5tupleIJiiiiEEENS1_10collective13CollectiveMmaINS1_34MainloopSm90TmaGmmaWarpSpecializedILi45ENS5_IJNS4_1CILi2EEENSA_ILi1EEESC_EEENS1_32KernelTmaWarpSpecializedPingpongEEENS5_IJNSA_ILi64EEENSA_ILi16EEESG_EEEaNS5_IJlSC_lEEEaSJ_NS4_8TiledMMAINS4_8MMA_AtomIJNS4_4SM904GMMA26MMA_64x16x32_S32S8S8_SS_TNEEEENS4_6LayoutINS5_IJSC_SC_SC_EEENS5_IJNSA_ILi0EEESS_SS_EEEEENS5_IJNS4_10UnderscoreESV_SV_EEEEENS4_13SM90_TMA_LOADENS4_14ComposedLayoutINS4_7SwizzleILi2ELi4ELi3EEENS4_18smem_ptr_flag_bitsILi8EEENSQ_INS5_IJNSA_ILi8EEESG_EEENS5_IJSG_SC_EEEEEEEvNS4_8identityENS4_23SM90_TMA_LOAD_MULTICASTES18_vS19_EENS_8epilogue10collective6detail29Sm90TmaWarpSpecializedAdapterINS1D_15DefaultEpilogueIaSJ_SJ_NS1C_6thread17LinearCombinationIaLi1EiiLNS1H_9ScaleType4KindE0ELNS_15FloatRoundStyleE2EaEENS1_15EpilogueDefaultEEEEEvvEEEEvNT_6ParamsE)
        /*0014*/ 	.word	0x00000000


	//----- nvinfo : EIATTR_MIN_STACK_SIZE
	.align		4
.L_17:
        /*0018*/ 	.byte	0x04, 0x12
        /*001a*/ 	.short	(.L_19 - .L_18)
	.align		4
.L_18:
        /*001c*/ 	.word	index@(_ZN7cutlass13device_kernelINS_4gemm6kernel13GemmUniversalIN4cute5tupleIJiiiiEEENS1_10collective13CollectiveMmaINS1_34MainloopSm90TmaGmmaWarpSpecializedILi45ENS5_IJNS4_1CILi2EEENSA_ILi1EEESC_EEENS1_32KernelTmaWarpSpecializedPingpongEEENS5_IJNSA_ILi64EEENSA_ILi16EEESG_EEEaNS5_IJlSC_lEEEaSJ_NS4_8TiledMMAINS4_8MMA_AtomIJNS4_4SM904GMMA26MMA_64x16x32_S32S8S8_SS_TNEEEENS4_6LayoutINS5_IJSC_SC_SC_EEENS5_IJNSA_ILi0EEESS_SS_EEEEENS5_IJNS4_10UnderscoreESV_SV_EEEEENS4_13SM90_TMA_LOADENS4_14ComposedLayoutINS4_7SwizzleILi2ELi4ELi3EEENS4_18smem_ptr_flag_bitsILi8EEENSQ_INS5_IJNSA_ILi8EEESG_EEENS5_IJSG_SC_EEEEEEEvNS4_8identityENS4_23SM90_TMA_LOAD_MULTICASTES18_vS19_EENS_8epilogue10collective6detail29Sm90TmaWarpSpecializedAdapterINS1D_15DefaultEpilogueIaSJ_SJ_NS1C_6thread17LinearCombinationIaLi1EiiLNS1H_9ScaleType4KindE0ELNS_15FloatRoundStyleE2EaEENS1_15EpilogueDefaultEEEEEvvEEEEvNT_6ParamsE)
        /*0020*/ 	.word	0x00000000
.L_19:


//--------------------- .nv.compat                --------------------------
	.section	.nv.compat,"",@"SHT_CUDA_COMPAT_INFO"
	.align	4
        /*0000*/ 	.byte	0x02, 0x09, 0x01, 0x00, 0x02, 0x02, 0x04, 0x00, 0x02, 0x05, 0x05, 0x00, 0x03, 0x07, 0x01, 0x01
        /*0010*/ 	.byte	0x02, 0x03, 0x01, 0x00, 0x02, 0x06, 0x01, 0x00, 0x04, 0x0b, 0x08, 0x00, 0x00, 0x00, 0x00, 0x00
        /*0020*/ 	.byte	0x00, 0x00, 0x00, 0x00


//--------------------- .nv.info._ZN7cutlass13device_kernelINS_4gemm6kernel13GemmUniversalIN4cute5tupleIJiiiiEEENS1_10collective13CollectiveMmaINS1_34MainloopSm90TmaGmmaWarpSpecializedILi45ENS5_IJNS4_1CILi2EEENSA_ILi1EEESC_EEENS1_32KernelTmaWarpSpecializedPingpongEEENS5_IJNSA_ILi64EEENSA_ILi16EEESG_EEEaNS5_IJlSC_lEEEaSJ_NS4_8TiledMMAINS4_8MMA_AtomIJNS4_4SM904GMMA26MMA_64x16x32_S32S8S8_SS_TNEEEENS4_6LayoutINS5_IJSC_SC_SC_EEENS5_IJNSA_ILi0EEESS_SS_EEEEENS5_IJNS4_10UnderscoreESV_SV_EEEEENS4_13SM90_TMA_LOADENS4_14ComposedLayoutINS4_7SwizzleILi2ELi4ELi3EEENS4_18smem_ptr_flag_bitsILi8EEENSQ_INS5_IJNSA_ILi8EEESG_EEENS5_IJSG_SC_EEEEEEEvNS4_8identityENS4_23SM90_TMA_LOAD_MULTICASTES18_vS19_EENS_8epilogue10collective6detail29Sm90TmaWarpSpecializedAdapterINS1D_15DefaultEpilogueIaSJ_SJ_NS1C_6thread17LinearCombinationIaLi1EiiLNS1H_9ScaleType4KindE0ELNS_15FloatRoundStyleE2EaEENS1_15EpilogueDefaultEEEEEvvEEEEvNT_6ParamsE --------------------------
	.section	.nv.info._ZN7cutlass13device_kernelINS_4gemm6kernel13GemmUniversalIN4cute5tupleIJiiiiEEENS1_10collective13CollectiveMmaINS1_34MainloopSm90TmaGmmaWarpSpecializedILi45ENS5_IJNS4_1CILi2EEENSA_ILi1EEESC_EEENS1_32KernelTmaWarpSpecializedPingpongEEENS5_IJNSA_ILi64EEENSA_ILi16EEESG_EEEaNS5_IJlSC_lEEEaSJ_NS4_8TiledMMAINS4_8MMA_AtomIJNS4_4SM904GMMA26MMA_64x16x32_S32S8S8_SS_TNEEEENS4_6LayoutINS5_IJSC_SC_SC_EEENS5_IJNSA_ILi0EEESS_SS_EEEEENS5_IJNS4_10UnderscoreESV_SV_EEEEENS4_13SM90_TMA_LOADENS4_14ComposedLayoutINS4_7SwizzleILi2ELi4ELi3EEENS4_18smem_ptr_flag_bitsILi8EEENSQ_INS5_IJNSA_ILi8EEESG_EEENS5_IJSG_SC_EEEEEEEvNS4_8identityENS4_23SM90_TMA_LOAD_MULTICASTES18_vS19_EENS_8epilogue10collective6detail29Sm90TmaWarpSpecializedAdapterINS1D_15DefaultEpilogueIaSJ_SJ_NS1C_6thread17LinearCombinationIaLi1EiiLNS1H_9ScaleType4KindE0ELNS_15FloatRoundStyleE2EaEENS1_15EpilogueDefaultEEEEEvvEEEEvNT_6ParamsE,"",@"SHT_CUDA_INFO"
	.sectionflags	@""
	.align	4


	//----- nvinfo : EIATTR_CUDA_API_VERSION
	.align		4
        /*0000*/ 	.byte	0x04, 0x37
        /*0002*/ 	.short	(.L_21 - .L_20)
.L_20:
        /*0004*/ 	.word	0x00000082


	//----- nvinfo : EIATTR_KPARAM_INFO
	.align		4
.L_21:
        /*0008*/ 	.byte	0x04, 0x17
        /*000a*/ 	.short	(.L_23 - .L_22)
.L_22:
        /*000c*/ 	.word	0x00000000
        /*0010*/ 	.short	0x0000
        /*0012*/ 	.short	0x0070
        /*0014*/ 	.byte	0x00, 0xf0, 0x01, 0x10


	//----- nvinfo : EIATTR_SPARSE_MMA_MASK
	.align		4
.L_23:
        /*0018*/ 	.byte	0x03, 0x50
        /*001a*/ 	.short	0x0000


	//----- nvinfo : EIATTR_MAXREG_COUNT
	.align		4
        /*001c*/ 	.byte	0x03, 0x1b
        /*001e*/ 	.short	0x00a8


	//----- nvinfo : EIATTR_NUM_BARRIERS
	.align		4
        /*0020*/ 	.byte	0x02, 0x4c
        /*0022*/ 	.byte	0x01
	.zero		1


	//----- nvinfo : EIATTR_EXTERNS
	.align		4
        /*0024*/ 	.byte	0x04, 0x0f
        /*0026*/ 	.short	(.L_25 - .L_24)


	//   ....[0]....
	.align		4
.L_24:
        /*0028*/ 	.word	index@(__assertfail)


	//----- nvinfo : EIATTR_MERCURY_ISA_VERSION
	.align		4
.L_25:
        /*002c*/ 	.byte	0x03, 0x5f
        /*002e*/ 	.short	0x0101


	//----- nvinfo : EIATTR_INT_WARP_WIDE_INSTR_OFFSETS
	.align		4
        /*0030*/ 	.byte	0x04, 0x31
        /*0032*/ 	.short	(.L_27 - .L_26)


	//   ....[0]....
.L_26:
        /*0034*/ 	.word	0x00000a40


	//   ....[1]....
        /*0038*/ 	.word	0x00000a80


	//   ....[2]....
        /*003c*/ 	.word	0x00000ae0


	//   ....[3]....
        /*0040*/ 	.word	0x00000b10


	//   ....[4]....
        /*0044*/ 	.word	0x00000c20


	//   ....[5]....
        /*0048*/ 	.word	0x00000ca0


	//   ....[6]....
        /*004c*/ 	.word	0x00000cb0


	//   ....[7]....
        /*0050*/ 	.word	0x00000d10


	//----- nvinfo : EIATTR_COOP_GROUP_MASK_REGIDS
	.align		4
.L_27:
        /*0054*/ 	.byte	0x04, 0x29
        /*0056*/ 	.short	(.L_29 - .L_28)


	//   ....[0]....
.L_28:
        /*0058*/ 	.word	0xffffffff


	//   ....[1]....
        /*005c*/ 	.word	0xffffffff


	//   ....[2]....
        /*0060*/ 	.word	0xffffffff


	//   ....[3]....
        /*0064*/ 	.word	0xffffffff


	//   ....[4]....
        /*0068*/ 	.word	0xffffffff


	//   ....[5]....
        /*006c*/ 	.word	0xffffffff


	//   ....[6]....
        /*0070*/ 	.word	0xffffffff


	//----- nvinfo : EIATTR_COOP_GROUP_INSTR_OFFSETS
	.align		4
.L_29:
        /*0074*/ 	.byte	0x04, 0x28
        /*0076*/ 	.short	(.L_31 - .L_30)


	//   ....[0]....
.L_30:
        /*0078*/ 	.word	0x00000060


	//   ....[1]....
        /*007c*/ 	.word	0x00000070


	//   ....[2]....
        /*0080*/ 	.word	0x00000130


	//   ....[3]....
        /*0084*/ 	.word	0x00000810


	//   ....[4]....
        /*0088*/ 	.word	0x00000850


	//   ....[5]....
        /*008c*/ 	.word	0x000008e0


	//   ....[6]....
        /*0090*/ 	.word	0x00000ea0


	//----- nvinfo : EIATTR_REG_RECONFIG
	.align		4
.L_31:
        /*0094*/ 	.byte	0x01, 0x54
	.zero		2


	//----- nvinfo : EIATTR_SYSCALL_OFFSETS
	.align		4
        /*0098*/ 	.byte	0x04, 0x46
        /*009a*/ 	.short	(.L_33 - .L_32)


	//   ....[0]....
.L_32:
        /*009c*/ 	.word	0x00001ec0


	//----- nvinfo : EIATTR_MBARRIER_INSTR_OFFSETS
	.align		4
.L_33:
        /*00a0*/ 	.byte	0x04, 0x39
        /*00a2*/ 	.short	(.L_35 - .L_34)


	//   ....[0]....
.L_34:
        /*00a4*/ 	.word	0x00000250
        /*00a8*/ 	.word	0x000000ff
        /*00ac*/ 	.word	0x00000000
        /*00b0*/ 	.short	0x0100
        /*00b2*/ 	.byte	0x08
	.zero		1


	//   ....[1]....
        /*00b4*/ 	.word	0x00000260
        /*00b8*/ 	.word	0x000000ff
        /*00bc*/ 	.word	0x00000168
        /*00c0*/ 	.short	0x0100
        /*00c2*/ 	.byte	0x08
	.zero		1


	//   ....[2]....
        /*00c4*/ 	.word	0x00000270
        /*00c8*/ 	.word	0x000000ff
        /*00cc*/ 	.word	0x00000008
        /*00d0*/ 	.short	0x0100
        /*00d2*/ 	.byte	0x08
	.zero		1


	//   ....[3]....
        /*00d4*/ 	.word	0x00000280
        /*00d8*/ 	.word	0x000000ff
        /*00dc*/ 	.word	0x00000170
        /*00e0*/ 	.short	0x0100
        /*00e2*/ 	.byte	0x08
	.zero		1


	//   ....[4]....
        /*00e4*/ 	.word	0x00000290
        /*00e8*/ 	.word	0x000000ff
        /*00ec*/ 	.word	0x00000010
        /*00f0*/ 	.short	0x0100
        /*00f2*/ 	.byte	0x08
	.zero		1


	//   ....[5]....
        /*00f4*/ 	.word	0x000002a0
        /*00f8*/ 	.word	0x000000ff
        /*00fc*/ 	.word	0x00000178
        /*0100*/ 	.short	0x0100
        /*0102*/ 	.byte	0x08
	.zero		1


	//   ....[6]....
        /*0104*/ 	.word	0x000002b0
        /*0108*/ 	.word	0x000000ff
        /*010c*/ 	.word	0x00000018
        /*0110*/ 	.short	0x0100
        /*0112*/ 	.byte	0x08
	.zero		1


	//   ....[7]....
        /*0114*/ 	.word	0x000002c0
        /*0118*/ 	.word	0x000000ff
        /*011c*/ 	.word	0x00000180
        /*0120*/ 	.short	0x0100
        /*0122*/ 	.byte	0x08
	.zero		1


	//   ....[8]....
        /*0124*/ 	.word	0x000002d0
        /*0128*/ 	.word	0x000000ff
        /*012c*/ 	.word	0x00000020
        /*0130*/ 	.short	0x0100
        /*0132*/ 	.byte	0x08
	.zero		1


	//   ....[9]....
        /*0134*/ 	.word	0x000002e0
        /*0138*/ 	.word	0x000000ff
        /*013c*/ 	.word	0x00000188
        /*0140*/ 	.short	0x0100
        /*0142*/ 	.byte	0x08
	.zero		1


	//   ....[10]....
        /*0144*/ 	.word	0x000002f0
        /*0148*/ 	.word	0x000000ff
        /*014c*/ 	.word	0x00000028
        /*0150*/ 	.short	0x0100
        /*0152*/ 	.byte	0x08
	.zero		1


	//   ....[11]....
        /*0154*/ 	.word	0x00000300
        /*0158*/ 	.word	0x000000ff
        /*015c*/ 	.word	0x00000190
        /*0160*/ 	.short	0x0100
        /*0162*/ 	.byte	0x08
	.zero		1


	//   ....[12]....
        /*0164*/ 	.word	0x00000310
        /*0168*/ 	.word	0x000000ff
        /*016c*/ 	.word	0x00000030
        /*0170*/ 	.short	0x0100
        /*0172*/ 	.byte	0x08
	.zero		1


	//   ....[13]....
        /*0174*/ 	.word	0x00000320
        /*0178*/ 	.word	0x000000ff
        /*017c*/ 	.word	0x00000198
        /*0180*/ 	.short	0x0100
        /*0182*/ 	.byte	0x08
	.zero		1


	//   ....[14]....
        /*0184*/ 	.word	0x00000330
        /*0188*/ 	.word	0x000000ff
        /*018c*/ 	.word	0x00000038
        /*0190*/ 	.short	0x0100
        /*0192*/ 	.byte	0x08
	.zero		1


	//   ....[15]....
        /*0194*/ 	.word	0x00000340
        /*0198*/ 	.word	0x000000ff
        /*019c*/ 	.word	0x000001a0
        /*01a0*/ 	.short	0x0100
        /*01a2*/ 	.byte	0x08
	.zero		1


	//   ....[16]....
        /*01a4*/ 	.word	0x00000350
        /*01a8*/ 	.word	0x000000ff
        /*01ac*/ 	.word	0x00000040
        /*01b0*/ 	.short	0x0100
        /*01b2*/ 	.byte	0x08
	.zero		1


	//   ....[17]....
        /*01b4*/ 	.word	0x00000360
        /*01b8*/ 	.word	0x000000ff
        /*01bc*/ 	.word	0x000001a8
        /*01c0*/ 	.short	0x0100
        /*01c2*/ 	.byte	0x08
	.zero		1


	//   ....[18]....
        /*01c4*/ 	.word	0x00000370
        /*01c8*/ 	.word	0x000000ff
        /*01cc*/ 	.word	0x00000048
        /*01d0*/ 	.short	0x0100
        /*01d2*/ 	.byte	0x08
	.zero		1


	//   ....[19]....
        /*01d4*/ 	.word	0x00000380
        /*01d8*/ 	.word	0x000000ff
        /*01dc*/ 	.word	0x000001b0
        /*01e0*/ 	.short	0x0100
        /*01e2*/ 	.byte	0x08
	.zero		1


	//   ....[20]....
        /*01e4*/ 	.word	0x00000390
        /*01e8*/ 	.word	0x000000ff
        /*01ec*/ 	.word	0x00000050
        /*01f0*/ 	.short	0x0100
        /*01f2*/ 	.byte	0x08
	.zero		1


	//   ....[21]....
        /*01f4*/ 	.word	0x000003a0
        /*01f8*/ 	.word	0x000000ff
        /*01fc*/ 	.word	0x000001b8
        /*0200*/ 	.short	0x0100
        /*0202*/ 	.byte	0x08
	.zero		1


	//   ....[22]....
        /*0204*/ 	.word	0x000003b0
        /*0208*/ 	.word	0x000000ff
        /*020c*/ 	.word	0x00000058
        /*0210*/ 	.short	0x0100
        /*0212*/ 	.byte	0x08
	.zero		1


	//   ....[23]....
        /*0214*/ 	.word	0x000003c0
        /*0218*/ 	.word	0x000000ff
        /*021c*/ 	.word	0x000001c0
        /*0220*/ 	.short	0x0100
        /*0222*/ 	.byte	0x08
	.zero		1


	//   ....[24]....
        /*0224*/ 	.word	0x000003d0
        /*0228*/ 	.word	0x000000ff
        /*022c*/ 	.word	0x00000060
        /*0230*/ 	.short	0x0100
        /*0232*/ 	.byte	0x08
	.zero		1


	//   ....[25]....
        /*0234*/ 	.word	0x000003e0
        /*0238*/ 	.word	0x000000ff
        /*023c*/ 	.word	0x000001c8
        /*0240*/ 	.short	0x0100
        /*0242*/ 	.byte	0x08
	.zero		1


	//   ....[26]....
        /*0244*/ 	.word	0x000003f0
        /*0248*/ 	.word	0x000000ff
        /*024c*/ 	.word	0x00000068
        /*0250*/ 	.short	0x0100
        /*0252*/ 	.byte	0x08
	.zero		1


	//   ....[27]....
        /*0254*/ 	.word	0x00000400
        /*0258*/ 	.word	0x000000ff
        /*025c*/ 	.word	0x000001d0
        /*0260*/ 	.short	0x0100
        /*0262*/ 	.byte	0x08
	.zero		1


	//   ....[28]....
        /*0264*/ 	.word	0x00000410
        /*0268*/ 	.word	0x000000ff
        /*026c*/ 	.word	0x00000070
        /*0270*/ 	.short	0x0100
        /*0272*/ 	.byte	0x08
	.zero		1


	//   ....[29]....
        /*0274*/ 	.word	0x00000420
        /*0278*/ 	.word	0x000000ff
        /*027c*/ 	.word	0x000001d8
        /*0280*/ 	.short	0x0100
        /*0282*/ 	.byte	0x08
	.zero		1


	//   ....[30]....
        /*0284*/ 	.word	0x00000430
        /*0288*/ 	.word	0x000000ff
        /*028c*/ 	.word	0x00000078
        /*0290*/ 	.short	0x0100
        /*0292*/ 	.byte	0x08
	.zero		1


	//   ....[31]....
        /*0294*/ 	.word	0x00000440
        /*0298*/ 	.word	0x000000ff
        /*029c*/ 	.word	0x000001e0
        /*02a0*/ 	.short	0x0100
        /*02a2*/ 	.byte	0x08
	.zero		1


	//   ....[32]....
        /*02a4*/ 	.word	0x00000450
        /*02a8*/ 	.word	0x000000ff
        /*02ac*/ 	.word	0x00000080
        /*02b0*/ 	.short	0x0100
        /*02b2*/ 	.byte	0x08
	.zero		1


	//   ....[33]....
        /*02b4*/ 	.word	0x00000460
        /*02b8*/ 	.word	0x000000ff
        /*02bc*/ 	.word	0x000001e8
        /*02c0*/ 	.short	0x0100
        /*02c2*/ 	.byte	0x08
	.zero		1


	//   ....[34]....
        /*02c4*/ 	.word	0x00000470
        /*02c8*/ 	.word	0x000000ff
        /*02cc*/ 	.word	0x00000088
        /*02d0*/ 	.short	0x0100
        /*02d2*/ 	.byte	0x08
	.zero		1


	//   ....[35]....
        /*02d4*/ 	.word	0x00000480
        /*02d8*/ 	.word	0x000000ff
        /*02dc*/ 	.word	0x000001f0
        /*02e0*/ 	.short	0x0100
        /*02e2*/ 	.byte	0x08
	.zero		1


	//   ....[36]....
        /*02e4*/ 	.word	0x00000490
        /*02e8*/ 	.word	0x000000ff
        /*02ec*/ 	.word	0x00000090
        /*02f0*/ 	.short	0x0100
        /*02f2*/ 	.byte	0x08
	.zero		1


	//   ....[37]....
        /*02f4*/ 	.word	0x000004a0
        /*02f8*/ 	.word	0x000000ff
        /*02fc*/ 	.word	0x000001f8
        /*0300*/ 	.short	0x0100
        /*0302*/ 	.byte	0x08
	.zero		1


	//   ....[38]....
        /*0304*/ 	.word	0x000004b0
        /*0308*/ 	.word	0x000000ff
        /*030c*/ 	.word	0x00000098
        /*0310*/ 	.short	0x0100
        /*0312*/ 	.byte	0x08
	.zero		1


	//   ....[39]....
        /*0314*/ 	.word	0x000004c0
        /*0318*/ 	.word	0x000000ff
        /*031c*/ 	.word	0x00000200
        /*0320*/ 	.short	0x0100
        /*0322*/ 	.byte	0x08
	.zero		1


	//   ....[40]....
        /*0324*/ 	.word	0x000004d0
        /*0328*/ 	.word	0x000000ff
        /*032c*/ 	.word	0x000000a0
        /*0330*/ 	.short	0x0100
        /*0332*/ 	.byte	0x08
	.zero		1


	//   ....[41]....
        /*0334*/ 	.word	0x000004e0
        /*0338*/ 	.word	0x000000ff
        /*033c*/ 	.word	0x00000208
        /*0340*/ 	.short	0x0100
        /*0342*/ 	.byte	0x08
	.zero		1


	//   ....[42]....
        /*0344*/ 	.word	0x000004f0
        /*0348*/ 	.word	0x000000ff
        /*034c*/ 	.word	0x000000a8
        /*0350*/ 	.short	0x0100
        /*0352*/ 	.byte	0x08
	.zero		1


	//   ....[43]....
        /*0354*/ 	.word	0x00000500
        /*0358*/ 	.word	0x000000ff
        /*035c*/ 	.word	0x00000210
        /*0360*/ 	.short	0x0100
        /*0362*/ 	.byte	0x08
	.zero		1


	//   ....[44]....
        /*0364*/ 	.word	0x00000510
        /*0368*/ 	.word	0x000000ff
        /*036c*/ 	.word	0x000000b0
        /*0370*/ 	.short	0x0100
        /*0372*/ 	.byte	0x08
	.zero		1


	//   ....[45]....
        /*0374*/ 	.word	0x00000520
        /*0378*/ 	.word	0x000000ff
        /*037c*/ 	.word	0x00000218
        /*0380*/ 	.short	0x0100
        /*0382*/ 	.byte	0x08
	.zero		1


	//   ....[46]....
        /*0384*/ 	.word	0x00000530
        /*0388*/ 	.word	0x000000ff
        /*038c*/ 	.word	0x000000b8
        /*0390*/ 	.short	0x0100
        /*0392*/ 	.byte	0x08
	.zero		1


	//   ....[47]....
        /*0394*/ 	.word	0x00000540
        /*0398*/ 	.word	0x000000ff
        /*039c*/ 	.word	0x00000220
        /*03a0*/ 	.short	0x0100
        /*03a2*/ 	.byte	0x08
	.zero		1


	//   ....[48]....
        /*03a4*/ 	.word	0x00000550
        /*03a8*/ 	.word	0x000000ff
        /*03ac*/ 	.word	0x000000c0
        /*03b0*/ 	.short	0x0100
        /*03b2*/ 	.byte	0x08
	.zero		1


	//   ....[49]....
        /*03b4*/ 	.word	0x00000560
        /*03b8*/ 	.word	0x000000ff
        /*03bc*/ 	.word	0x00000228
        /*03c0*/ 	.short	0x0100
        /*03c2*/ 	.byte	0x08
	.zero		1


	//   ....[50]....
        /*03c4*/ 	.word	0x00000570
        /*03c8*/ 	.word	0x000000ff
        /*03cc*/ 	.word	0x000000c8
        /*03d0*/ 	.short	0x0100
        /*03d2*/ 	.byte	0x08
	.zero		1


	//   ....[51]....
        /*03d4*/ 	.word	0x00000580
        /*03d8*/ 	.word	0x000000ff
        /*03dc*/ 	.word	0x00000230
        /*03e0*/ 	.short	0x0100
        /*03e2*/ 	.byte	0x08
	.zero		1


	//   ....[52]....
        /*03e4*/ 	.word	0x00000590
        /*03e8*/ 	.word	0x000000ff
        /*03ec*/ 	.word	0x000000d0
        /*03f0*/ 	.short	0x0100
        /*03f2*/ 	.byte	0x08
	.zero		1


	//   ....[53]....
        /*03f4*/ 	.word	0x000005a0
        /*03f8*/ 	.word	0x000000ff
        /*03fc*/ 	.word	0x00000238
        /*0400*/ 	.short	0x0100
        /*0402*/ 	.byte	0x08
	.zero		1


	//   ....[54]....
        /*0404*/ 	.word	0x000005b0
        /*0408*/ 	.word	0x000000ff
        /*040c*/ 	.word	0x000000d8
        /*0410*/ 	.short	0x0100
        /*0412*/ 	.byte	0x08
	.zero		1


	//   ....[55]....
        /*0414*/ 	.word	0x000005c0
        /*0418*/ 	.word	0x000000ff
        /*041c*/ 	.word	0x00000240
        /*0420*/ 	.short	0x0100
        /*0422*/ 	.byte	0x08
	.zero		1


	//   ....[56]....
        /*0424*/ 	.word	0x000005d0
        /*0428*/ 	.word	0x000000ff
        /*042c*/ 	.word	0x000000e0
        /*0430*/ 	.short	0x0100
        /*0432*/ 	.byte	0x08
	.zero		1


	//   ....[57]....
        /*0434*/ 	.word	0x000005e0
        /*0438*/ 	.word	0x000000ff
        /*043c*/ 	.word	0x00000248
        /*0440*/ 	.short	0x0100
        /*0442*/ 	.byte	0x08
	.zero		1


	//   ....[58]....
        /*0444*/ 	.word	0x000005f0
        /*0448*/ 	.word	0x000000ff
        /*044c*/ 	.word	0x000000e8
        /*0450*/ 	.short	0x0100
        /*0452*/ 	.byte	0x08
	.zero		1


	//   ....[59]....
        /*0454*/ 	.word	0x00000600
        /*0458*/ 	.word	0x000000ff
        /*045c*/ 	.word	0x00000250
        /*0460*/ 	.short	0x0100
        /*0462*/ 	.byte	0x08
	.zero		1


	//   ....[60]....
        /*0464*/ 	.word	0x00000610
        /*0468*/ 	.word	0x000000ff
        /*046c*/ 	.word	0x000000f0
        /*0470*/ 	.short	0x0100
        /*0472*/ 	.byte	0x08
	.zero		1


	//   ....[61]....
        /*0474*/ 	.word	0x00000620
        /*0478*/ 	.word	0x000000ff
        /*047c*/ 	.word	0x00000258
        /*0480*/ 	.short	0x0100
        /*0482*/ 	.byte	0x08
	.zero		1


	//   ....[62]....
        /*0484*/ 	.word	0x00000630
        /*0488*/ 	.word	0x000000ff
        /*048c*/ 	.word	0x000000f8
        /*0490*/ 	.short	0x0100
        /*0492*/ 	.byte	0x08
	.zero		1


	//   ....[63]....
        /*0494*/ 	.word	0x00000640
        /*0498*/ 	.word	0x000000ff
        /*049c*/ 	.word	0x00000260
        /*04a0*/ 	.short	0x0100
        /*04a2*/ 	.byte	0x08
	.zero		1


	//   ....[64]....
        /*04a4*/ 	.word	0x00000650
        /*04a8*/ 	.word	0x000000ff
        /*04ac*/ 	.word	0x00000100
        /*04b0*/ 	.short	0x0100
        /*04b2*/ 	.byte	0x08
	.zero		1


	//   ....[65]....
        /*04b4*/ 	.word	0x00000660
        /*04b8*/ 	.word	0x000000ff
        /*04bc*/ 	.word	0x00000268
        /*04c0*/ 	.short	0x0100
        /*04c2*/ 	.byte	0x08
	.zero		1


	//   ....[66]....
        /*04c4*/ 	.word	0x00000670
        /*04c8*/ 	.word	0x000000ff
        /*04cc*/ 	.word	0x00000108
        /*04d0*/ 	.short	0x0100
        /*04d2*/ 	.byte	0x08
	.zero		1


	//   ....[67]....
        /*04d4*/ 	.word	0x00000680
        /*04d8*/ 	.word	0x000000ff
        /*04dc*/ 	.word	0x00000270
        /*04e0*/ 	.short	0x0100
        /*04e2*/ 	.byte	0x08
	.zero		1


	//   ....[68]....
        /*04e4*/ 	.word	0x00000690
        /*04e8*/ 	.word	0x000000ff
        /*04ec*/ 	.word	0x00000110
        /*04f0*/ 	.short	0x0100
        /*04f2*/ 	.byte	0x08
	.zero		1


	//   ....[69]....
        /*04f4*/ 	.word	0x000006a0
        /*04f8*/ 	.word	0x000000ff
        /*04fc*/ 	.word	0x00000278
        /*0500*/ 	.short	0x0100
        /*0502*/ 	.byte	0x08
	.zero		1


	//   ....[70]....
        /*0504*/ 	.word	0x000006b0
        /*0508*/ 	.word	0x000000ff
        /*050c*/ 	.word	0x00000118
        /*0510*/ 	.short	0x0100
        /*0512*/ 	.byte	0x08
	.zero		1


	//   ....[71]....
        /*0514*/ 	.word	0x000006c0
        /*0518*/ 	.word	0x000000ff
        /*051c*/ 	.word	0x00000280
        /*0520*/ 	.short	0x0100
        /*0522*/ 	.byte	0x08
	.zero		1


	//   ....[72]....
        /*0524*/ 	.word	0x000006d0
        /*0528*/ 	.word	0x000000ff
        /*052c*/ 	.word	0x00000120
        /*0530*/ 	.short	0x0100
        /*0532*/ 	.byte	0x08
	.zero		1


	//   ....[73]....
        /*0534*/ 	.word	0x000006e0
        /*0538*/ 	.word	0x000000ff
        /*053c*/ 	.word	0x00000288
        /*0540*/ 	.short	0x0100
        /*0542*/ 	.byte	0x08
	.zero		1


	//   ....[74]....
        /*0544*/ 	.word	0x000006f0
        /*0548*/ 	.word	0x000000ff
        /*054c*/ 	.word	0x00000128
        /*0550*/ 	.short	0x0100
        /*0552*/ 	.byte	0x08
	.zero		1


	//   ....[75]....
        /*0554*/ 	.word	0x00000700
        /*0558*/ 	.word	0x000000ff
        /*055c*/ 	.word	0x00000290
        /*0560*/ 	.short	0x0100
        /*0562*/ 	.byte	0x08
	.zero		1


	//   ....[76]....
        /*0564*/ 	.word	0x00000710
        /*0568*/ 	.word	0x000000ff
        /*056c*/ 	.word	0x00000130
        /*0570*/ 	.short	0x0100
        /*0572*/ 	.byte	0x08
	.zero		1


	//   ....[77]....
        /*0574*/ 	.word	0x00000720
        /*0578*/ 	.word	0x000000ff
        /*057c*/ 	.word	0x00000298
        /*0580*/ 	.short	0x0100
        /*0582*/ 	.byte	0x08
	.zero		1


	//   ....[78]....
        /*0584*/ 	.word	0x00000730
        /*0588*/ 	.word	0x000000ff
        /*058c*/ 	.word	0x00000138
        /*0590*/ 	.short	0x0100
        /*0592*/ 	.byte	0x08
	.zero		1


	//   ....[79]....
        /*0594*/ 	.word	0x00000740
        /*0598*/ 	.word	0x000000ff
        /*059c*/ 	.word	0x000002a0
        /*05a0*/ 	.short	0x0100
        /*05a2*/ 	.byte	0x08
	.zero		1


	//   ....[80]....
        /*05a4*/ 	.word	0x00000750
        /*05a8*/ 	.word	0x000000ff
        /*05ac*/ 	.word	0x00000140
        /*05b0*/ 	.short	0x0100
        /*05b2*/ 	.byte	0x08
	.zero		1


	//   ....[81]....
        /*05b4*/ 	.word	0x00000760
        /*05b8*/ 	.word	0x000000ff
        /*05bc*/ 	.word	0x000002a8
        /*05c0*/ 	.short	0x0100
        /*05c2*/ 	.byte	0x08
	.zero		1


	//   ....[82]....
        /*05c4*/ 	.word	0x00000770
        /*05c8*/ 	.word	0x000000ff
        /*05cc*/ 	.word	0x00000148
        /*05d0*/ 	.short	0x0100
        /*05d2*/ 	.byte	0x08
	.zero		1


	//   ....[83]....
        /*05d4*/ 	.word	0x00000780
        /*05d8*/ 	.word	0x000000ff
        /*05dc*/ 	.word	0x000002b0
        /*05e0*/ 	.short	0x0100
        /*05e2*/ 	.byte	0x08
	.zero		1


	//   ....[84]....
        /*05e4*/ 	.word	0x00000790
        /*05e8*/ 	.word	0x000000ff
        /*05ec*/ 	.word	0x00000150
        /*05f0*/ 	.short	0x0100
        /*05f2*/ 	.byte	0x08
	.zero		1


	//   ....[85]....
        /*05f4*/ 	.word	0x000007a0
        /*05f8*/ 	.word	0x000000ff
        /*05fc*/ 	.word	0x000002b8
        /*0600*/ 	.short	0x0100
        /*0602*/ 	.byte	0x08
	.zero		1


	//   ....[86]....
        /*0604*/ 	.word	0x000007b0
        /*0608*/ 	.word	0x000000ff
        /*060c*/ 	.word	0x00000158
        /*0610*/ 	.short	0x0100
        /*0612*/ 	.byte	0x08
	.zero		1


	//   ....[87]....
        /*0614*/ 	.word	0x000007c0
        /*0618*/ 	.word	0x000000ff
        /*061c*/ 	.word	0x000002c0
        /*0620*/ 	.short	0x0100
        /*0622*/ 	.byte	0x08
	.zero		1


	//   ....[88]....
        /*0624*/ 	.word	0x000007d0
        /*0628*/ 	.word	0x000000ff
        /*062c*/ 	.word	0x00000160
        /*0630*/ 	.short	0x0100
        /*0632*/ 	.byte	0x08
	.zero		1


	//   ....[89]....
        /*0634*/ 	.word	0x000007e0
        /*0638*/ 	.word	0x000000ff
        /*063c*/ 	.word	0x000002c8
        /*0640*/ 	.short	0x0100
        /*0642*/ 	.byte	0x08
	.zero		1


	//   ....[90]....
        /*0644*/ 	.word	0x00000d40
        /*0648*/ 	.word	0x000000ff
        /*064c*/ 	.word	0x00000300
        /*0650*/ 	.short	0x0100
        /*0652*/ 	.byte	0x08
	.zero		1


	//   ....[91]....
        /*0654*/ 	.word	0x00000de0
        /*0658*/ 	.word	0x000000ff
        /*065c*/ 	.word	0x00000308
        /*0660*/ 	.short	0x0100
        /*0662*/ 	.byte	0x08
	.zero		1


	//   ....[92]....
        /*0664*/ 	.word	0x00000e20
        /*0668*/ 	.word	0x000000ff
        /*066c*/ 	.word	0x000002e0
        /*0670*/ 	.short	0x0100
        /*0672*/ 	.byte	0x09
	.zero		1


	//   ....[93]....
        /*0674*/ 	.word	0x00000e30
        /*0678*/ 	.word	0x000000ff
        /*067c*/ 	.word	0x000002e8
        /*0680*/ 	.short	0x0100
        /*0682*/ 	.byte	0x09
	.zero		1


	//   ....[94]....
        /*0684*/ 	.word	0x00000e40
        /*0688*/ 	.word	0x000000ff
        /*068c*/ 	.word	0x000002f0
        /*0690*/ 	.short	0x0100
        /*0692*/ 	.byte	0x09
	.zero		1


	//   ....[95]....
        /*0694*/ 	.word	0x00000e50
        /*0698*/ 	.word	0x000000ff
        /*069c*/ 	.word	0x000002f8
        /*06a0*/ 	.short	0x0100
        /*06a2*/ 	.byte	0x09
	.zero		1


	//   ....[96]....
        /*06a4*/ 	.word	0x00001d80
        /*06a8*/ 	.word	0x000000ff
        /*06ac*/ 	.word	0xfffffff8
        /*06b0*/ 	.short	0x010a
        /*06b2*/ 	.byte	0x2b
	.zero		1


	//   ....[97]....
        /*06b4*/ 	.word	0x00001f40
        /*06b8*/ 	.word	0x00000003
        /*06bc*/ 	.word	0x00000000
        /*06c0*/ 	.short	0x010a
        /*06c2*/ 	.byte	0x3f
	.zero		1


	//   ....[98]....
        /*06c4*/ 	.word	0x00001f80
        /*06c8*/ 	.word	0x00000003
        /*06cc*/ 	.word	0x00000000
        /*06d0*/ 	.short	0x010a
        /*06d2*/ 	.byte	0x3f
	.zero		1


	//   ....[99]....
        /*06d4*/ 	.word	0x00002180
        /*06d8*/ 	.word	0x000000ff
        /*06dc*/ 	.word	0x00000000
        /*06e0*/ 	.short	0x010a
        /*06e2*/ 	.byte	0x04
	.zero		1


	//   ....[100]....
        /*06e4*/ 	.word	0x000021c0
        /*06e8*/ 	.word	0x000000ff
        /*06ec*/ 	.word	0x00000000
        /*06f0*/ 	.short	0x010a
        /*06f2*/ 	.byte	0x04
	.zero		1


	//   ....[101]....
        /*06f4*/ 	.word	0x00002320
        /*06f8*/ 	.word	0x00000005
        /*06fc*/ 	.word	0x00000000
        /*0700*/ 	.short	0x0101
        /*0702*/ 	.byte	0x3f
	.zero		1


	//   ....[102]....
        /*0704*/ 	.word	0x00002430
        /*0708*/ 	.word	0x00000003
        /*070c*/ 	.word	0x00000000
        /*0710*/ 	.short	0x0101
        /*0712*/ 	.byte	0x30
	.zero		1


	//   ....[103]....
        /*0714*/ 	.word	0x00002560
        /*0718*/ 	.word	0x00000000
        /*071c*/ 	.word	0x00000000
        /*0720*/ 	.short	0x0101
        /*0722*/ 	.byte	0x3f
	.zero		1


	//   ....[104]....
        /*0724*/ 	.word	0x000025e0
        /*0728*/ 	.word	0x000000ff
        /*072c*/ 	.word	0x00000008
        /*0730*/ 	.short	0x010a
        /*0732*/ 	.byte	0x2b
	.zero		1


	//   ....[105]....
        /*0734*/ 	.word	0x00003070
        /*0738*/ 	.word	0x00000000
        /*073c*/ 	.word	0x00000000
        /*0740*/ 	.short	0x0101
        /*0742*/ 	.byte	0x30
	.zero		1


	//   ....[106]....
        /*0744*/ 	.word	0x000039e0
        /*0748*/ 	.word	0x0000000d
        /*074c*/ 	.word	0x00000168
        /*0750*/ 	.short	0x010a
        /*0752*/ 	.byte	0x3f
	.zero		1


	//   ....[107]....
        /*0754*/ 	.word	0x00003e00
        /*0758*/ 	.word	0x0000000c
        /*075c*/ 	.word	0x00000308
        /*0760*/ 	.short	0x0101
        /*0762*/ 	.byte	0x3f
	.zero		1


	//   ....[108]....
        /*0764*/ 	.word	0x00004530
        /*0768*/ 	.word	0x00000005
        /*076c*/ 	.word	0x00000000
        /*0770*/ 	.short	0x010a
        /*0772*/ 	.byte	0x3f
	.zero		1


	//   ....[109]....
        /*0774*/ 	.word	0x000045b0
        /*0778*/ 	.word	0x00000009
        /*077c*/ 	.word	0x00000000
        /*0780*/ 	.short	0x010a
        /*0782*/ 	.byte	0x3f
	.zero		1


	//   ....[110]....
        /*0784*/ 	.word	0x00004640
        /*0788*/ 	.word	0x00000008
        /*078c*/ 	.word	0x00000000
        /*0790*/ 	.short	0x010a
        /*0792*/ 	.byte	0x3f
	.zero		1


	//   ....[111]....
        /*0794*/ 	.word	0x000046d0
        /*0798*/ 	.word	0x00000009
        /*079c*/ 	.word	0x00000000
        /*07a0*/ 	.short	0x010a
        /*07a2*/ 	.byte	0x3f
	.zero		1


	//   ....[112]....
        /*07a4*/ 	.word	0x00004760
        /*07a8*/ 	.word	0x00000008
        /*07ac*/ 	.word	0x00000000
        /*07b0*/ 	.short	0x010a
        /*07b2*/ 	.byte	0x3f
	.zero		1


	//   ....[113]....
        /*07b4*/ 	.word	0x000047f0
        /*07b8*/ 	.word	0x00000009
        /*07bc*/ 	.word	0x00000000
        /*07c0*/ 	.short	0x010a
        /*07c2*/ 	.byte	0x3f
	.zero		1


	//   ....[114]....
        /*07c4*/ 	.word	0x00004880
        /*07c8*/ 	.word	0x00000008
        /*07cc*/ 	.word	0x00000000
        /*07d0*/ 	.short	0x010a
        /*07d2*/ 	.byte	0x3f
	.zero		1


	//   ....[115]....
        /*07d4*/ 	.word	0x00004910
        /*07d8*/ 	.word	0x00000009
        /*07dc*/ 	.word	0x00000000
        /*07e0*/ 	.short	0x010a
        /*07e2*/ 	.byte	0x3f
	.zero		1


	//   ....[116]....
        /*07e4*/ 	.word	0x000049a0
        /*07e8*/ 	.word	0x00000008
        /*07ec*/ 	.word	0x00000000
        /*07f0*/ 	.short	0x010a
        /*07f2*/ 	.byte	0x3f
	.zero		1


	//   ....[117]....
        /*07f4*/ 	.word	0x00004a30
        /*07f8*/ 	.word	0x00000009
        /*07fc*/ 	.word	0x00000000
        /*0800*/ 	.short	0x010a
        /*0802*/ 	.byte	0x3f
	.zero		1


	//   ....[118]....
        /*0804*/ 	.word	0x00004ac0
        /*0808*/ 	.word	0x00000008
        /*080c*/ 	.word	0x00000000
        /*0810*/ 	.short	0x010a
        /*0812*/ 	.byte	0x3f
	.zero		1


	//   ....[119]....
        /*0814*/ 	.word	0x00004b50
        /*0818*/ 	.word	0x00000009
        /*081c*/ 	.word	0x00000000
        /*0820*/ 	.short	0x010a
        /*0822*/ 	.byte	0x3f
	.zero		1


	//   ....[120]....
        /*0824*/ 	.word	0x00004be0
        /*0828*/ 	.word	0x00000008
        /*082c*/ 	.word	0x00000000
        /*0830*/ 	.short	0x010a
        /*0832*/ 	.byte	0x3f
	.zero		1


	//   ....[121]....
        /*0834*/ 	.word	0x00004c70
        /*0838*/ 	.word	0x00000009
        /*083c*/ 	.word	0x00000000
        /*0840*/ 	.short	0x010a
        /*0842*/ 	.byte	0x3f
	.zero		1


	//   ....[122]....
        /*0844*/ 	.word	0x00004d00
        /*0848*/ 	.word	0x00000008
        /*084c*/ 	.word	0x00000000
        /*0850*/ 	.short	0x010a
        /*0852*/ 	.byte	0x3f
	.zero		1


	//   ....[123]....
        /*0854*/ 	.word	0x00004d90
        /*0858*/ 	.word	0x00000009
        /*085c*/ 	.word	0x00000000
        /*0860*/ 	.short	0x010a
        /*0862*/ 	.byte	0x3f
	.zero		1


	//   ....[124]....
        /*0864*/ 	.word	0x00004e20
        /*0868*/ 	.word	0x00000008
        /*086c*/ 	.word	0x00000000
        /*0870*/ 	.short	0x010a
        /*0872*/ 	.byte	0x3f
	.zero		1


	//   ....[125]....
        /*0874*/ 	.word	0x00004eb0
        /*0878*/ 	.word	0x00000009
        /*087c*/ 	.word	0x00000000
        /*0880*/ 	.short	0x010a
        /*0882*/ 	.byte	0x3f
	.zero		1


	//   ....[126]....
        /*0884*/ 	.word	0x00004f40
        /*0888*/ 	.word	0x00000008
        /*088c*/ 	.word	0x00000000
        /*0890*/ 	.short	0x010a
        /*0892*/ 	.byte	0x3f
	.zero		1


	//   ....[127]....
        /*0894*/ 	.word	0x00004fd0
        /*0898*/ 	.word	0x00000009
        /*089c*/ 	.word	0x00000000
        /*08a0*/ 	.short	0x010a
        /*08a2*/ 	.byte	0x3f
	.zero		1


	//   ....[128]....
        /*08a4*/ 	.word	0x00005060
        /*08a8*/ 	.word	0x00000008
        /*08ac*/ 	.word	0x00000000
        /*08b0*/ 	.short	0x010a
        /*08b2*/ 	.byte	0x3f
	.zero		1


	//   ....[129]....
        /*08b4*/ 	.word	0x000050f0
        /*08b8*/ 	.word	0x00000009
        /*08bc*/ 	.word	0x00000000
        /*08c0*/ 	.short	0x010a
        /*08c2*/ 	.byte	0x3f
	.zero		1


	//   ....[130]....
        /*08c4*/ 	.word	0x00005180
        /*08c8*/ 	.word	0x00000008
        /*08cc*/ 	.word	0x00000000
        /*08d0*/ 	.short	0x010a
        /*08d2*/ 	.byte	0x3f
	.zero		1


	//   ....[131]....
        /*08d4*/ 	.word	0x00005210
        /*08d8*/ 	.word	0x00000009
        /*08dc*/ 	.word	0x00000000
        /*08e0*/ 	.short	0x010a
        /*08e2*/ 	.byte	0x3f
	.zero		1


	//   ....[132]....
        /*08e4*/ 	.word	0x000052a0
        /*08e8*/ 	.word	0x00000008
        /*08ec*/ 	.word	0x00000000
        /*08f0*/ 	.short	0x010a
        /*08f2*/ 	.byte	0x3f
	.zero		1


	//   ....[133]....
        /*08f4*/ 	.word	0x00005330
        /*08f8*/ 	.word	0x00000009
        /*08fc*/ 	.word	0x00000000
        /*0900*/ 	.short	0x010a
        /*0902*/ 	.byte	0x3f
	.zero		1


	//   ....[134]....
        /*0904*/ 	.word	0x000053c0
        /*0908*/ 	.word	0x00000008
        /*090c*/ 	.word	0x00000000
        /*0910*/ 	.short	0x010a
        /*0912*/ 	.byte	0x3f
	.zero		1


	//   ....[135]....
        /*0914*/ 	.word	0x00005450
        /*0918*/ 	.word	0x00000009
        /*091c*/ 	.word	0x00000000
        /*0920*/ 	.short	0x010a
        /*0922*/ 	.byte	0x3f
	.zero		1


	//   ....[136]....
        /*0924*/ 	.word	0x000054e0
        /*0928*/ 	.word	0x00000008
        /*092c*/ 	.word	0x00000000
        /*0930*/ 	.short	0x010a
        /*0932*/ 	.byte	0x3f
	.zero		1


	//   ....[137]....
        /*0934*/ 	.word	0x00005570
        /*0938*/ 	.word	0x00000009
        /*093c*/ 	.word	0x00000000
        /*0940*/ 	.short	0x010a
        /*0942*/ 	.byte	0x3f
	.zero		1


	//   ....[138]....
        /*0944*/ 	.word	0x00005600
        /*0948*/ 	.word	0x00000008
        /*094c*/ 	.word	0x00000000
        /*0950*/ 	.short	0x010a
        /*0952*/ 	.byte	0x3f
	.zero		1


	//   ....[139]....
        /*0954*/ 	.word	0x00005690
        /*0958*/ 	.word	0x00000009
        /*095c*/ 	.word	0x00000000
        /*0960*/ 	.short	0x010a
        /*0962*/ 	.byte	0x3f
	.zero		1


	//   ....[140]....
        /*0964*/ 	.word	0x00005720
        /*0968*/ 	.word	0x00000008
        /*096c*/ 	.word	0x00000000
        /*0970*/ 	.short	0x010a
        /*0972*/ 	.byte	0x3f
	.zero		1


	//   ....[141]....
        /*0974*/ 	.word	0x000057b0
        /*0978*/ 	.word	0x00000009
        /*097c*/ 	.word	0x00000000
        /*0980*/ 	.short	0x010a
        /*0982*/ 	.byte	0x3f
	.zero		1


	//   ....[142]....
        /*0984*/ 	.word	0x00005840
        /*0988*/ 	.word	0x00000008
        /*098c*/ 	.word	0x00000000
        /*0990*/ 	.short	0x010a
        /*0992*/ 	.byte	0x3f
	.zero		1


	//   ....[143]....
        /*0994*/ 	.word	0x000058d0
        /*0998*/ 	.word	0x00000009
        /*099c*/ 	.word	0x00000000
        /*09a0*/ 	.short	0x010a
        /*09a2*/ 	.byte	0x3f
	.zero		1


	//   ....[144]....
        /*09a4*/ 	.word	0x00005960
        /*09a8*/ 	.word	0x00000008
        /*09ac*/ 	.word	0x00000000
        /*09b0*/ 	.short	0x010a
        /*09b2*/ 	.byte	0x3f
	.zero		1


	//   ....[145]....
        /*09b4*/ 	.word	0x000059f0
        /*09b8*/ 	.word	0x00000009
        /*09bc*/ 	.word	0x00000000
        /*09c0*/ 	.short	0x010a
        /*09c2*/ 	.byte	0x3f
	.zero		1


	//   ....[146]....
        /*09c4*/ 	.word	0x00005a80
        /*09c8*/ 	.word	0x00000008
        /*09cc*/ 	.word	0x00000000
        /*09d0*/ 	.short	0x010a
        /*09d2*/ 	.byte	0x3f
	.zero		1


	//   ....[147]....
        /*09d4*/ 	.word	0x00005b10
        /*09d8*/ 	.word	0x00000009
        /*09dc*/ 	.word	0x00000000
        /*09e0*/ 	.short	0x010a
        /*09e2*/ 	.byte	0x3f
	.zero		1


	//   ....[148]....
        /*09e4*/ 	.word	0x00005ba0
        /*09e8*/ 	.word	0x00000008
        /*09ec*/ 	.word	0x00000000
        /*09f0*/ 	.short	0x010a
        /*09f2*/ 	.byte	0x3f
	.zero		1


	//   ....[149]....
        /*09f4*/ 	.word	0x00005c30
        /*09f8*/ 	.word	0x00000009
        /*09fc*/ 	.word	0x00000000
        /*0a00*/ 	.short	0x010a
        /*0a02*/ 	.byte	0x3f
	.zero		1


	//   ....[150]....
        /*0a04*/ 	.word	0x00005cc0
        /*0a08*/ 	.word	0x00000008
        /*0a0c*/ 	.word	0x00000000
        /*0a10*/ 	.short	0x010a
        /*0a12*/ 	.byte	0x3f
	.zero		1


	//   ....[151]....
        /*0a14*/ 	.word	0x00005d50
        /*0a18*/ 	.word	0x0000000b
        /*0a1c*/ 	.word	0x00000000
        /*0a20*/ 	.short	0x010a
        /*0a22*/ 	.byte	0x3f
	.zero		1


	//   ....[152]....
        /*0a24*/ 	.word	0x00005de0
        /*0a28*/ 	.word	0x00000003
        /*0a2c*/ 	.word	0x00000000
        /*0a30*/ 	.short	0x010a
        /*0a32*/ 	.byte	0x3f
	.zero		1


	//   ....[153]....
        /*0a34*/ 	.word	0x00005e50
        /*0a38*/ 	.word	0x00000003
        /*0a3c*/ 	.word	0xfffffff8
        /*0a40*/ 	.short	0x010a
        /*0a42*/ 	.byte	0x3f
	.zero		1


	//   ....[154]....
        /*0a44*/ 	.word	0x00005ea0
        /*0a48*/ 	.word	0x00000003
        /*0a4c*/ 	.word	0x00000000
        /*0a50*/ 	.short	0x010a
        /*0a52*/ 	.byte	0x3f
	.zero		1


	//   ....[155]....
        /*0a54*/ 	.word	0x00005f00
        /*0a58*/ 	.word	0x00000005
        /*0a5c*/ 	.word	0x00000000
        /*0a60*/ 	.short	0x010a
        /*0a62*/ 	.byte	0x3f
	.zero		1


	//   ....[156]....
        /*0a64*/ 	.word	0x00005f60
        /*0a68*/ 	.word	0x00000004
        /*0a6c*/ 	.word	0x00000008
        /*0a70*/ 	.short	0x010a
        /*0a72*/ 	.byte	0x3f
	.zero		1


	//   ....[157]....
        /*0a74*/ 	.word	0x00006030
        /*0a78*/ 	.word	0x0000000d
        /*0a7c*/ 	.word	0x00000168
        /*0a80*/ 	.short	0x010a
        /*0a82*/ 	.byte	0x3f
	.zero		1


	//   ....[158]....
        /*0a84*/ 	.word	0x00006100
        /*0a88*/ 	.word	0x00000005
        /*0a8c*/ 	.word	0x00000000
        /*0a90*/ 	.short	0x010a
        /*0a92*/ 	.byte	0x3f
	.zero		1


	//   ....[159]....
        /*0a94*/ 	.word	0x00006150
        /*0a98*/ 	.word	0x00000009
        /*0a9c*/ 	.word	0x00000000
        /*0aa0*/ 	.short	0x010a
        /*0aa2*/ 	.byte	0x3f
	.zero		1


	//   ....[160]....
        /*0aa4*/ 	.word	0x000061a0
        /*0aa8*/ 	.word	0x00000008
        /*0aac*/ 	.word	0x00000000
        /*0ab0*/ 	.short	0x010a
        /*0ab2*/ 	.byte	0x3f
	.zero		1


	//   ....[161]....
        /*0ab4*/ 	.word	0x000061f0
        /*0ab8*/ 	.word	0x00000009
        /*0abc*/ 	.word	0x00000000
        /*0ac0*/ 	.short	0x010a
        /*0ac2*/ 	.byte	0x3f
	.zero		1


	//   ....[162]....
        /*0ac4*/ 	.word	0x00006240
        /*0ac8*/ 	.word	0x00000008
        /*0acc*/ 	.word	0x00000000
        /*0ad0*/ 	.short	0x010a
        /*0ad2*/ 	.byte	0x3f
	.zero		1


	//   ....[163]....
        /*0ad4*/ 	.word	0x00006290
        /*0ad8*/ 	.word	0x00000009
        /*0adc*/ 	.word	0x00000000
        /*0ae0*/ 	.short	0x010a
        /*0ae2*/ 	.byte	0x3f
	.zero		1


	//   ....[164]....
        /*0ae4*/ 	.word	0x000062e0
        /*0ae8*/ 	.word	0x00000008
        /*0aec*/ 	.word	0x00000000
        /*0af0*/ 	.short	0x010a
        /*0af2*/ 	.byte	0x3f
	.zero		1


	//   ....[165]....
        /*0af4*/ 	.word	0x00006330
        /*0af8*/ 	.word	0x00000009
        /*0afc*/ 	.word	0x00000000
        /*0b00*/ 	.short	0x010a
        /*0b02*/ 	.byte	0x3f
	.zero		1


	//   ....[166]....
        /*0b04*/ 	.word	0x00006380
        /*0b08*/ 	.word	0x00000008
        /*0b0c*/ 	.word	0x00000000
        /*0b10*/ 	.short	0x010a
        /*0b12*/ 	.byte	0x3f
	.zero		1


	//   ....[167]....
        /*0b14*/ 	.word	0x000063d0
        /*0b18*/ 	.word	0x00000009
        /*0b1c*/ 	.word	0x00000000
        /*0b20*/ 	.short	0x010a
        /*0b22*/ 	.byte	0x3f
	.zero		1


	//   ....[168]....
        /*0b24*/ 	.word	0x00006420
        /*0b28*/ 	.word	0x00000008
        /*0b2c*/ 	.word	0x00000000
        /*0b30*/ 	.short	0x010a
        /*0b32*/ 	.byte	0x3f
	.zero		1


	//   ....[169]....
        /*0b34*/ 	.word	0x00006470
        /*0b38*/ 	.word	0x00000009
        /*0b3c*/ 	.word	0x00000000
        /*0b40*/ 	.short	0x010a
        /*0b42*/ 	.byte	0x3f
	.zero		1


	//   ....[170]....
        /*0b44*/ 	.word	0x000064c0
        /*0b48*/ 	.word	0x00000008
        /*0b4c*/ 	.word	0x00000000
        /*0b50*/ 	.short	0x010a
        /*0b52*/ 	.byte	0x3f
	.zero		1


	//   ....[171]....
        /*0b54*/ 	.word	0x00006510
        /*0b58*/ 	.word	0x00000009
        /*0b5c*/ 	.word	0x00000000
        /*0b60*/ 	.short	0x010a
        /*0b62*/ 	.byte	0x3f
	.zero		1


	//   ....[172]....
        /*0b64*/ 	.word	0x00006560
        /*0b68*/ 	.word	0x00000008
        /*0b6c*/ 	.word	0x00000000
        /*0b70*/ 	.short	0x010a
        /*0b72*/ 	.byte	0x3f
	.zero		1


	//   ....[173]....
        /*0b74*/ 	.word	0x000065b0
        /*0b78*/ 	.word	0x00000009
        /*0b7c*/ 	.word	0x00000000
        /*0b80*/ 	.short	0x010a
        /*0b82*/ 	.byte	0x3f
	.zero		1


	//   ....[174]....
        /*0b84*/ 	.word	0x00006600
        /*0b88*/ 	.word	0x00000008
        /*0b8c*/ 	.word	0x00000000
        /*0b90*/ 	.short	0x010a
        /*0b92*/ 	.byte	0x3f
	.zero		1


	//   ....[175]....
        /*0b94*/ 	.word	0x00006650
        /*0b98*/ 	.word	0x00000009
        /*0b9c*/ 	.word	0x00000000
        /*0ba0*/ 	.short	0x010a
        /*0ba2*/ 	.byte	0x3f
	.zero		1


	//   ....[176]....
        /*0ba4*/ 	.word	0x000066a0
        /*0ba8*/ 	.word	0x00000008
        /*0bac*/ 	.word	0x00000000
        /*0bb0*/ 	.short	0x010a
        /*0bb2*/ 	.byte	0x3f
	.zero		1


	//   ....[177]....
        /*0bb4*/ 	.word	0x000066f0
        /*0bb8*/ 	.word	0x00000009
        /*0bbc*/ 	.word	0x00000000
        /*0bc0*/ 	.short	0x010a
        /*0bc2*/ 	.byte	0x3f
	.zero		1


	//   ....[178]....
        /*0bc4*/ 	.word	0x00006740
        /*0bc8*/ 	.word	0x00000008
        /*0bcc*/ 	.word	0x00000000
        /*0bd0*/ 	.short	0x010a
        /*0bd2*/ 	.byte	0x3f
	.zero		1


	//   ....[179]....
        /*0bd4*/ 	.word	0x00006790
        /*0bd8*/ 	.word	0x00000009
        /*0bdc*/ 	.word	0x00000000
        /*0be0*/ 	.short	0x010a
        /*0be2*/ 	.byte	0x3f
	.zero		1


	//   ....[180]....
        /*0be4*/ 	.word	0x000067e0
        /*0be8*/ 	.word	0x00000008
        /*0bec*/ 	.word	0x00000000
        /*0bf0*/ 	.short	0x010a
        /*0bf2*/ 	.byte	0x3f
	.zero		1


	//   ....[181]....
        /*0bf4*/ 	.word	0x00006830
        /*0bf8*/ 	.word	0x00000009
        /*0bfc*/ 	.word	0x00000000
        /*0c00*/ 	.short	0x010a
        /*0c02*/ 	.byte	0x3f
	.zero		1


	//   ....[182]....
        /*0c04*/ 	.word	0x00006880
        /*0c08*/ 	.word	0x00000008
        /*0c0c*/ 	.word	0x00000000
        /*0c10*/ 	.short	0x010a
        /*0c12*/ 	.byte	0x3f
	.zero		1


	//   ....[183]....
        /*0c14*/ 	.word	0x000068d0
        /*0c18*/ 	.word	0x00000009
        /*0c1c*/ 	.word	0x00000000
        /*0c20*/ 	.short	0x010a
        /*0c22*/ 	.byte	0x3f
	.zero		1


	//   ....[184]....
        /*0c24*/ 	.word	0x00006920
        /*0c28*/ 	.word	0x00000008
        /*0c2c*/ 	.word	0x00000000
        /*0c30*/ 	.short	0x010a
        /*0c32*/ 	.byte	0x3f
	.zero		1


	//   ....[185]....
        /*0c34*/ 	.word	0x00006970
        /*0c38*/ 	.word	0x00000009
        /*0c3c*/ 	.word	0x00000000
        /*0c40*/ 	.short	0x010a
        /*0c42*/ 	.byte	0x3f
	.zero		1


	//   ....[186]....
        /*0c44*/ 	.word	0x000069c0
        /*0c48*/ 	.word	0x00000008
        /*0c4c*/ 	.word	0x00000000
        /*0c50*/ 	.short	0x010a
        /*0c52*/ 	.byte	0x3f
	.zero		1


	//   ....[187]....
        /*0c54*/ 	.word	0x00006a10
        /*0c58*/ 	.word	0x00000009
        /*0c5c*/ 	.word	0x00000000
        /*0c60*/ 	.short	0x010a
        /*0c62*/ 	.byte	0x3f
	.zero		1


	//   ....[188]....
        /*0c64*/ 	.word	0x00006a60
        /*0c68*/ 	.word	0x00000008
        /*0c6c*/ 	.word	0x00000000
        /*0c70*/ 	.short	0x010a
        /*0c72*/ 	.byte	0x3f
	.zero		1


	//   ....[189]....
        /*0c74*/ 	.word	0x00006ab0
        /*0c78*/ 	.word	0x00000009
        /*0c7c*/ 	.word	0x00000000
        /*0c80*/ 	.short	0x010a
        /*0c82*/ 	.byte	0x3f
	.zero		1


	//   ....[190]....
        /*0c84*/ 	.word	0x00006b00
        /*0c88*/ 	.word	0x00000008
        /*0c8c*/ 	.word	0x00000000
        /*0c90*/ 	.short	0x010a
        /*0c92*/ 	.byte	0x3f
	.zero		1


	//   ....[191]....
        /*0c94*/ 	.word	0x00006b50
        /*0c98*/ 	.word	0x00000009
        /*0c9c*/ 	.word	0x00000000
        /*0ca0*/ 	.short	0x010a
        /*0ca2*/ 	.byte	0x3f
	.zero		1


	//   ....[192]....
        /*0ca4*/ 	.word	0x00006ba0
        /*0ca8*/ 	.word	0x00000008
        /*0cac*/ 	.word	0x00000000
        /*0cb0*/ 	.short	0x010a
        /*0cb2*/ 	.byte	0x3f
	.zero		1


	//   ....[193]....
        /*0cb4*/ 	.word	0x00006bf0
        /*0cb8*/ 	.word	0x00000009
        /*0cbc*/ 	.word	0x00000000
        /*0cc0*/ 	.short	0x010a
        /*0cc2*/ 	.byte	0x3f
	.zero		1


	//   ....[194]....
        /*0cc4*/ 	.word	0x00006c40
        /*0cc8*/ 	.word	0x00000008
        /*0ccc*/ 	.word	0x00000000
        /*0cd0*/ 	.short	0x010a
        /*0cd2*/ 	.byte	0x3f
	.zero		1


	//   ....[195]....
        /*0cd4*/ 	.word	0x00006c90
        /*0cd8*/ 	.word	0x00000009
        /*0cdc*/ 	.word	0x00000000
        /*0ce0*/ 	.short	0x010a
        /*0ce2*/ 	.byte	0x3f
	.zero		1


	//   ....[196]....
        /*0ce4*/ 	.word	0x00006ce0
        /*0ce8*/ 	.word	0x00000008
        /*0cec*/ 	.word	0x00000000
        /*0cf0*/ 	.short	0x010a
        /*0cf2*/ 	.byte	0x3f
	.zero		1


	//   ....[197]....
        /*0cf4*/ 	.word	0x00006d30
        /*0cf8*/ 	.word	0x00000009
        /*0cfc*/ 	.word	0x00000000
        /*0d00*/ 	.short	0x010a
        /*0d02*/ 	.byte	0x3f
	.zero		1


	//   ....[198]....
        /*0d04*/ 	.word	0x00006d80
        /*0d08*/ 	.word	0x00000008
        /*0d0c*/ 	.word	0x00000000
        /*0d10*/ 	.short	0x010a
        /*0d12*/ 	.byte	0x3f
	.zero		1


	//   ....[199]....
        /*0d14*/ 	.word	0x00006dd0
        /*0d18*/ 	.word	0x00000009
        /*0d1c*/ 	.word	0x00000000
        /*0d20*/ 	.short	0x010a
        /*0d22*/ 	.byte	0x3f
	.zero		1


	//   ....[200]....
        /*0d24*/ 	.word	0x00006e20
        /*0d28*/ 	.word	0x00000008
        /*0d2c*/ 	.word	0x00000000
        /*0d30*/ 	.short	0x010a
        /*0d32*/ 	.byte	0x3f
	.zero		1


	//   ....[201]....
        /*0d34*/ 	.word	0x00006e70
        /*0d38*/ 	.word	0x0000000b
        /*0d3c*/ 	.word	0x00000000
        /*0d40*/ 	.short	0x010a
        /*0d42*/ 	.byte	0x3f
	.zero		1


	//----- nvinfo : EIATTR_NUM_MBARRIERS
	.align		4
.L_35:
        /*0d44*/ 	.byte	0x03, 0x38
        /*0d46*/ 	.short	0x0060


	//----- nvinfo : EIATTR_EXIT_INSTR_OFFSETS
	.align		4
        /*0d48*/ 	.byte	0x04, 0x1c
        /*0d4a*/ 	.short	(.L_37 - .L_36)


	//   ....[0]....
.L_36:
        /*0d4c*/ 	.word	0x00001980


	//   ....[1]....
        /*0d50*/ 	.word	0x000019e0


	//   ....[2]....
        /*0d54*/ 	.word	0x000036b0


	//   ....[3]....
        /*0d58*/ 	.word	0x000036e0


	//   ....[4]....
        /*0d5c*/ 	.word	0x00005e30


	//----- nvinfo : EIATTR_MAX_THREADS
	.align		4
.L_37:
        /*0d60*/ 	.byte	0x04, 0x05
        /*0d62*/ 	.short	(.L_39 - .L_38)
.L_38:
        /*0d64*/ 	.word	0x00000180
        /*0d68*/ 	.word	0x00000001
        /*0d6c*/ 	.word	0x00000001


	//----- nvinfo : EIATTR_CRS_STACK_SIZE
	.align		4
.L_39:
        /*0d70*/ 	.byte	0x04, 0x1e
        /*0d72*/ 	.short	(.L_41 - .L_40)
.L_40:
        /*0d74*/ 	.word	0x00000000


	//----- nvinfo : EIATTR_CBANK_PARAM_SIZE
	.align		4
.L_41:
        /*0d78*/ 	.byte	0x03, 0x19
        /*0d7a*/ 	.short	0x0470


	//----- nvinfo : EIATTR_PARAM_CBANK
	.align		4
        /*0d7c*/ 	.byte	0x04, 0x0a
        /*0d7e*/ 	.short	(.L_43 - .L_42)
	.align		4
.L_42:
        /*0d80*/ 	.word	index@(.nv.constant0._ZN7cutlass13device_kernelINS_4gemm6kernel13GemmUniversalIN4cute5tupleIJiiiiEEENS1_10collective13CollectiveMmaINS1_34MainloopSm90TmaGmmaWarpSpecializedILi45ENS5_IJNS4_1CILi2EEENSA_ILi1EEESC_EEENS1_32KernelTmaWarpSpecializedPingpongEEENS5_IJNSA_ILi64EEENSA_ILi16EEESG_EEEaNS5_IJlSC_lEEEaSJ_NS4_8TiledMMAINS4_8MMA_AtomIJNS4_4SM904GMMA26MMA_64x16x32_S32S8S8_SS_TNEEEENS4_6LayoutINS5_IJSC_SC_SC_EEENS5_IJNSA_ILi0EEESS_SS_EEEEENS5_IJNS4_10UnderscoreESV_SV_EEEEENS4_13SM90_TMA_LOADENS4_14ComposedLayoutINS4_7SwizzleILi2ELi4ELi3EEENS4_18smem_ptr_flag_bitsILi8EEENSQ_INS5_IJNSA_ILi8EEESG_EEENS5_IJSG_SC_EEEEEEEvNS4_8identityENS4_23SM90_TMA_LOAD_MULTICASTES18_vS19_EENS_8epilogue10collective6detail29Sm90TmaWarpSpecializedAdapterINS1D_15DefaultEpilogueIaSJ_SJ_NS1C_6thread17LinearCombinationIaLi1EiiLNS1H_9ScaleType4KindE0ELNS_15FloatRoundStyleE2EaEENS1_15EpilogueDefaultEEEEEvvEEEEvNT_6ParamsE)
        /*0d84*/ 	.short	0x0210
        /*0d86*/ 	.short	0x0470


	//----- nvinfo : EIATTR_SW_WAR
	.align		4
.L_43:
        /*0d88*/ 	.byte	0x04, 0x36
        /*0d8a*/ 	.short	(.L_45 - .L_44)
.L_44:
        /*0d8c*/ 	.word	0x00000008
.L_45:


//--------------------- .nv.callgraph             --------------------------
	.section	.nv.callgraph,"",@"SHT_CUDA_CALLGRAPH"
	.align	4
	.sectionentsize	8
	.align		4
        /*0000*/ 	.word	0x00000000
	.align		4
        /*0004*/ 	.word	0xffffffff
	.align		4
        /*0008*/ 	.word	index@(_ZN7cutlass13device_kernelINS_4gemm6kernel13GemmUniversalIN4cute5tupleIJiiiiEEENS1_10collective13CollectiveMmaINS1_34MainloopSm90TmaGmmaWarpSpecializedILi45ENS5_IJNS4_1CILi2EEENSA_ILi1EEESC_EEENS1_32KernelTmaWarpSpecializedPingpongEEENS5_IJNSA_ILi64EEENSA_ILi16EEESG_EEEaNS5_IJlSC_lEEEaSJ_NS4_8TiledMMAINS4_8MMA_AtomIJNS4_4SM904GMMA26MMA_64x16x32_S32S8S8_SS_TNEEEENS4_6LayoutINS5_IJSC_SC_SC_EEENS5_IJNSA_ILi0EEESS_SS_EEEEENS5_IJNS4_10UnderscoreESV_SV_EEEEENS4_13SM90_TMA_LOADENS4_14ComposedLayoutINS4_7SwizzleILi2ELi4ELi3EEENS4_18smem_ptr_flag_bitsILi8EEENSQ_INS5_IJNSA_ILi8EEESG_EEENS5_IJSG_SC_EEEEEEEvNS4_8identityENS4_23SM90_TMA_LOAD_MULTICASTES18_vS19_EENS_8epilogue10collective6detail29Sm90TmaWarpSpecializedAdapterINS1D_15DefaultEpilogueIaSJ_SJ_NS1C_6thread17LinearCombinationIaLi1EiiLNS1H_9ScaleType4KindE0ELNS_15FloatRoundStyleE2EaEENS1_15EpilogueDefaultEEEEEvvEEEEvNT_6ParamsE)
	.align		4
        /*000c*/ 	.word	index@(__assertfail)
	.align		4
        /*0010*/ 	.word	0x00000000
	.align		4
        /*0014*/ 	.word	0xfffffffe
	.align		4
        /*0018*/ 	.word	0x00000000
	.align		4
        /*001c*/ 	.word	0xfffffffd
	.align		4
        /*0020*/ 	.word	0x00000000
	.align		4
        /*0024*/ 	.word	0xfffffffc


//--------------------- .nv.constant4             --------------------------
	.section	.nv.constant4,"a",@progbits
	.align	8
	.align		8
.nv.constant4:
        /*0000*/ 	.dword	__assertfail
	.align		8
        /*0008*/ 	.dword	__unnamed_1
	.align		8
        /*0010*/ 	.dword	_ZN40_INTERNAL_1d7ee81f_4_k_cu_fe565101_105024cuda3std3__45__cpo5beginE
	.align		8
        /*0018*/ 	.dword	_ZN40_INTERNAL_1d7ee81f_4_k_cu_fe565101_105024cuda3std3__45__cpo3endE
	.align		8
        /*0020*/ 	.dword	_ZN40_INTERNAL_1d7ee81f_4_k_cu_fe565101_105024cuda3std3__45__cpo6cbeginE
	.align		8
        /*0028*/ 	.dword	_ZN40_INTERNAL_1d7ee81f_4_k_cu_fe565101_105024cuda3std3__45__cpo4cendE
	.align		8
        /*0030*/ 	.dword	_ZN40_INTERNAL_1d7ee81f_4_k_cu_fe565101_105024cuda3std3__442_GLOBAL__N__1d7ee81f_4_k_cu_fe565101_105026ignoreE
	.align		8
        /*0038*/ 	.dword	_ZN40_INTERNAL_1d7ee81f_4_k_cu_fe565101_105024cuda3std3__419piecewise_constructE
	.align		8
        /*0040*/ 	.dword	_ZN40_INTERNAL_1d7ee81f_4_k_cu_fe565101_105024cuda3std3__48in_placeE
	.align		8
        /*0048*/ 	.dword	_ZN40_INTERNAL_1d7ee81f_4_k_cu_fe565101_105024cuda3std6ranges3__45__cpo4swapE
	.align		8
        /*0050*/ 	.dword	_ZN40_INTERNAL_1d7ee81f_4_k_cu_fe565101_105024cuda3std6ranges3__45__cpo9iter_moveE
	.align		8
        /*0058*/ 	.dword	_ZN40_INTERNAL_1d7ee81f_4_k_cu_fe565101_105024cute7productE
	.align		8
        /*0060*/ 	.dword	_ZN40_INTERNAL_1d7ee81f_4_k_cu_fe565101_105024cute1_E
	.align		8
        /*0068*/ 	.dword	$str$22
	.align		8
        /*0070*/ 	.dword	$str$23


//--------------------- .text._ZN7cutlass13device_kernelINS_4gemm6kernel13GemmUniversalIN4cute5tupleIJiiiiEEENS1_10collective13CollectiveMmaINS1_34MainloopSm90TmaGmmaWarpSpecializedILi45ENS5_IJNS4_1CILi2EEENSA_ILi1EEESC_EEENS1_32KernelTmaWarpSpecializedPingpongEEENS5_IJNSA_ILi64EEENSA_ILi16EEESG_EEEaNS5_IJlSC_lEEEaSJ_NS4_8TiledMMAINS4_8MMA_AtomIJNS4_4SM904GMMA26MMA_64x16x32_S32S8S8_SS_TNEEEENS4_6LayoutINS5_IJSC_SC_SC_EEENS5_IJNSA_ILi0EEESS_SS_EEEEENS5_IJNS4_10UnderscoreESV_SV_EEEEENS4_13SM90_TMA_LOADENS4_14ComposedLayoutINS4_7SwizzleILi2ELi4ELi3EEENS4_18smem_ptr_flag_bitsILi8EEENSQ_INS5_IJNSA_ILi8EEESG_EEENS5_IJSG_SC_EEEEEEEvNS4_8identityENS4_23SM90_TMA_LOAD_MULTICASTES18_vS19_EENS_8epilogue10collective6detail29Sm90TmaWarpSpecializedAdapterINS1D_15DefaultEpilogueIaSJ_SJ_NS1C_6thread17LinearCombinationIaLi1EiiLNS1H_9ScaleType4KindE0ELNS_15FloatRoundStyleE2EaEENS1_15EpilogueDefaultEEEEEvvEEEEvNT_6ParamsE --------------------------
	.section	.text._ZN7cutlass13device_kernelINS_4gemm6kernel13GemmUniversalIN4cute5tupleIJiiiiEEENS1_10collective13CollectiveMmaINS1_34MainloopSm90TmaGmmaWarpSpecializedILi45ENS5_IJNS4_1CILi2EEENSA_ILi1EEESC_EEENS1_32KernelTmaWarpSpecializedPingpongEEENS5_IJNSA_ILi64EEENSA_ILi16EEESG_EEEaNS5_IJlSC_lEEEaSJ_NS4_8TiledMMAINS4_8MMA_AtomIJNS4_4SM904GMMA26MMA_64x16x32_S32S8S8_SS_TNEEEENS4_6LayoutINS5_IJSC_SC_SC_EEENS5_IJNSA_ILi0EEESS_SS_EEEEENS5_IJNS4_10UnderscoreESV_SV_EEEEENS4_13SM90_TMA_LOADENS4_14ComposedLayoutINS4_7SwizzleILi2ELi4ELi3EEENS4_18smem_ptr_flag_bitsILi8EEENSQ_INS5_IJNSA_ILi8EEESG_EEENS5_IJSG_SC_EEEEEEEvNS4_8identityENS4_23SM90_TMA_LOAD_MULTICASTES18_vS19_EENS_8epilogue10collective6detail29Sm90TmaWarpSpecializedAdapterINS1D_15DefaultEpilogueIaSJ_SJ_NS1C_6thread17LinearCombinationIaLi1EiiLNS1H_9ScaleType4KindE0ELNS_15FloatRoundStyleE2EaEENS1_15EpilogueDefaultEEEEEvvEEEEvNT_6ParamsE,"ax",@progbits
	.align	128
.text._ZN7cutlass13device_kernelINS_4gemm6kernel13GemmUniversalIN4cute5tupleIJiiiiEEENS1_10collective13CollectiveMmaINS1_34MainloopSm90TmaGmmaWarpSpecializedILi45ENS5_IJNS4_1CILi2EEENSA_ILi1EEESC_EEENS1_32KernelTmaWarpSpecializedPingpongEEENS5_IJNSA_ILi64EEENSA_ILi16EEESG_EEEaNS5_IJlSC_lEEEaSJ_NS4_8TiledMMAINS4_8MMA_AtomIJNS4_4SM904GMMA26MMA_64x16x32_S32S8S8_SS_TNEEEENS4_6LayoutINS5_IJSC_SC_SC_EEENS5_IJNSA_ILi0EEESS_SS_EEEEENS5_IJNS4_10UnderscoreESV_SV_EEEEENS4_13SM90_TMA_LOADENS4_14ComposedLayoutINS4_7SwizzleILi2ELi4ELi3EEENS4_18smem_ptr_flag_bitsILi8EEENSQ_INS5_IJNSA_ILi8EEESG_EEENS5_IJSG_SC_EEEEEEEvNS4_8identityENS4_23SM90_TMA_LOAD_MULTICASTES18_vS19_EENS_8epilogue10collective6detail29Sm90TmaWarpSpecializedAdapterINS1D_15DefaultEpilogueIaSJ_SJ_NS1C_6thread17LinearCombinationIaLi1EiiLNS1H_9ScaleType4KindE0ELNS_15FloatRoundStyleE2EaEENS1_15EpilogueDefaultEEEEEvvEEEEvNT_6ParamsE:
        .type           _ZN7cutlass13device_kernelINS_4gemm6kernel13GemmUniversalIN4cute5tupleIJiiiiEEENS1_10collective13CollectiveMmaINS1_34MainloopSm90TmaGmmaWarpSpecializedILi45ENS5_IJNS4_1CILi2EEENSA_ILi1EEESC_EEENS1_32KernelTmaWarpSpecializedPingpongEEENS5_IJNSA_ILi64EEENSA_ILi16EEESG_EEEaNS5_IJlSC_lEEEaSJ_NS4_8TiledMMAINS4_8MMA_AtomIJNS4_4SM904GMMA26MMA_64x16x32_S32S8S8_SS_TNEEEENS4_6LayoutINS5_IJSC_SC_SC_EEENS5_IJNSA_ILi0EEESS_SS_EEEEENS5_IJNS4_10UnderscoreESV_SV_EEEEENS4_13SM90_TMA_LOADENS4_14ComposedLayoutINS4_7SwizzleILi2ELi4ELi3EEENS4_18smem_ptr_flag_bitsILi8EEENSQ_INS5_IJNSA_ILi8EEESG_EEENS5_IJSG_SC_EEEEEEEvNS4_8identityENS4_23SM90_TMA_LOAD_MULTICASTES18_vS19_EENS_8epilogue10collective6detail29Sm90TmaWarpSpecializedAdapterINS1D_15DefaultEpilogueIaSJ_SJ_NS1C_6thread17LinearCombinationIaLi1EiiLNS1H_9ScaleType4KindE0ELNS_15FloatRoundStyleE2EaEENS1_15EpilogueDefaultEEEEEvvEEEEvNT_6ParamsE,@function
        .size           _ZN7cutlass13device_kernelINS_4gemm6kernel13GemmUniversalIN4cute5tupleIJiiiiEEENS1_10collective13CollectiveMmaINS1_34MainloopSm90TmaGmmaWarpSpecializedILi45ENS5_IJNS4_1CILi2EEENSA_ILi1EEESC_EEENS1_32KernelTmaWarpSpecializedPingpongEEENS5_IJNSA_ILi64EEENSA_ILi16EEESG_EEEaNS5_IJlSC_lEEEaSJ_NS4_8TiledMMAINS4_8MMA_AtomIJNS4_4SM904GMMA26MMA_64x16x32_S32S8S8_SS_TNEEEENS4_6LayoutINS5_IJSC_SC_SC_EEENS5_IJNSA_ILi0EEESS_SS_EEEEENS5_IJNS4_10UnderscoreESV_SV_EEEEENS4_13SM90_TMA_LOADENS4_14ComposedLayoutINS4_7SwizzleILi2ELi4ELi3EEENS4_18smem_ptr_flag_bitsILi8EEENSQ_INS5_IJNSA_ILi8EEESG_EEENS5_IJSG_SC_EEEEEEEvNS4_8identityENS4_23SM90_TMA_LOAD_MULTICASTES18_vS19_EENS_8epilogue10collective6detail29Sm90TmaWarpSpecializedAdapterINS1D_15DefaultEpilogueIaSJ_SJ_NS1C_6thread17LinearCombinationIaLi1EiiLNS1H_9ScaleType4KindE0ELNS_15FloatRoundStyleE2EaEENS1_15EpilogueDefaultEEEEEvvEEEEvNT_6ParamsE,(.L_x_178 - _ZN7cutlass13device_kernelINS_4gemm6kernel13GemmUniversalIN4cute5tupleIJiiiiEEENS1_10collective13CollectiveMmaINS1_34MainloopSm90TmaGmmaWarpSpecializedILi45ENS5_IJNS4_1CILi2EEENSA_ILi1EEESC_EEENS1_32KernelTmaWarpSpecializedPingpongEEENS5_IJNSA_ILi64EEENSA_ILi16EEESG_EEEaNS5_IJlSC_lEEEaSJ_NS4_8TiledMMAINS4_8MMA_AtomIJNS4_4SM904GMMA26MMA_64x16x32_S32S8S8_SS_TNEEEENS4_6LayoutINS5_IJSC_SC_SC_EEENS5_IJNSA_ILi0EEESS_SS_EEEEENS5_IJNS4_10UnderscoreESV_SV_EEEEENS4_13SM90_TMA_LOADENS4_14ComposedLayoutINS4_7SwizzleILi2ELi4ELi3EEENS4_18smem_ptr_flag_bitsILi8EEENSQ_INS5_IJNSA_ILi8EEESG_EEENS5_IJSG_SC_EEEEEEEvNS4_8identityENS4_23SM90_TMA_LOAD_MULTICASTES18_vS19_EENS_8epilogue10collective6detail29Sm90TmaWarpSpecializedAdapterINS1D_15DefaultEpilogueIaSJ_SJ_NS1C_6thread17LinearCombinationIaLi1EiiLNS1H_9ScaleType4KindE0ELNS_15FloatRoundStyleE2EaEENS1_15EpilogueDefaultEEEEEvvEEEEvNT_6ParamsE)
        .other          _ZN7cutlass13device_kernelINS_4gemm6kernel13GemmUniversalIN4cute5tupleIJiiiiEEENS1_10collective13CollectiveMmaINS1_34MainloopSm90TmaGmmaWarpSpecializedILi45ENS5_IJNS4_1CILi2EEENSA_ILi1EEESC_EEENS1_32KernelTmaWarpSpecializedPingpongEEENS5_IJNSA_ILi64EEENSA_ILi16EEESG_EEEaNS5_IJlSC_lEEEaSJ_NS4_8TiledMMAINS4_8MMA_AtomIJNS4_4SM904GMMA26MMA_64x16x32_S32S8S8_SS_TNEEEENS4_6LayoutINS5_IJSC_SC_SC_EEENS5_IJNSA_ILi0EEESS_SS_EEEEENS5_IJNS4_10UnderscoreESV_SV_EEEEENS4_13SM90_TMA_LOADENS4_14ComposedLayoutINS4_7SwizzleILi2ELi4ELi3EEENS4_18smem_ptr_flag_bitsILi8EEENSQ_INS5_IJNSA_ILi8EEESG_EEENS5_IJSG_SC_EEEEEEEvNS4_8identityENS4_23SM90_TMA_LOAD_MULTICASTES18_vS19_EENS_8epilogue10collective6detail29Sm90TmaWarpSpecializedAdapterINS1D_15DefaultEpilogueIaSJ_SJ_NS1C_6thread17LinearCombinationIaLi1EiiLNS1H_9ScaleType4KindE0ELNS_15FloatRoundStyleE2EaEENS1_15EpilogueDefaultEEEEEvvEEEEvNT_6ParamsE,@"STO_CUDA_ENTRY STV_DEFAULT"
_ZN7cutlass13device_kernelINS_4gemm6kernel13GemmUniversalIN4cute5tupleIJiiiiEEENS1_10collective13CollectiveMmaINS1_34MainloopSm90TmaGmmaWarpSpecializedILi45ENS5_IJNS4_1CILi2EEENSA_ILi1EEESC_EEENS1_32KernelTmaWarpSpecializedPingpongEEENS5_IJNSA_ILi64EEENSA_ILi16EEESG_EEEaNS5_IJlSC_lEEEaSJ_NS4_8TiledMMAINS4_8MMA_AtomIJNS4_4SM904GMMA26MMA_64x16x32_S32S8S8_SS_TNEEEENS4_6LayoutINS5_IJSC_SC_SC_EEENS5_IJNSA_ILi0EEESS_SS_EEEEENS5_IJNS4_10UnderscoreESV_SV_EEEEENS4_13SM90_TMA_LOADENS4_14ComposedLayoutINS4_7SwizzleILi2ELi4ELi3EEENS4_18smem_ptr_flag_bitsILi8EEENSQ_INS5_IJNSA_ILi8EEESG_EEENS5_IJSG_SC_EEEEEEEvNS4_8identityENS4_23SM90_TMA_LOAD_MULTICASTES18_vS19_EENS_8epilogue10collective6detail29Sm90TmaWarpSpecializedAdapterINS1D_15DefaultEpilogueIaSJ_SJ_NS1C_6thread17LinearCombinationIaLi1EiiLNS1H_9ScaleType4KindE0ELNS_15FloatRoundStyleE2EaEENS1_15EpilogueDefaultEEEEEvvEEEEvNT_6ParamsE:
[----:B------:R-:W0:Y:S01]  /*0000*/  LDC R1, c[0x0][0x28] ;  /* 0x00000a00ff017b82 */ /* 0x000e220000000800 */
[----:B------:R-:W1:Y:S01]  /*0010*/  S2R R3, SR_TID.X ;  /* 0x0000000000037919 */ /* 0x000e620000002100 */
[----:B------:R-:W-:Y:S01]  /*0020*/  ELECT P0, URZ, PT ;  /* 0x00000000003f782f */ /* 0x000fe20003800000 */
[----:B------:R-:W-:Y:S01]  /*0030*/  BSSY B0, `(.L_x_0) ;  /* 0x000000f000007945 */ /* 0x000fe20003800000 */
[--C-:B-1----:R-:W-:Y:S02]  /*0040*/  SHF.R.U32.HI R0, RZ, 0x5, R3.reuse ;  /* 0x00000005ff007819 */ /* 0x102fe40000011603 */
[----:B------:R-:W-:-:S03]  /*0050*/  SHF.R.U32.HI R7, RZ, 0x7, R3 ;  /* 0x00000007ff077819 */ /* 0x000fc60000011603 */
[----:B------:R-:W1:Y:S04]  /*0060*/  SHFL.IDX PT, R2, R0, RZ, 0x1f ;  /* 0x00001fff00027589 */ /* 0x000e6800000e0000 */
[----:B------:R2:W3:Y:S01]  /*0070*/  SHFL.IDX PT, R10, R7, RZ, 0x1f ;  /* 0x00001fff070a7589 */ /* 0x0004e200000e0000 */
[----:B-1----:R-:W-:-:S13]  /*0080*/  ISETP.NE.OR P0, PT, R2, RZ, !P0 ;  /* 0x000000ff0200720c */ /* 0x002fda0004705670 */
[----:B0-23--:R-:W-:Y:S05]  /*0090*/  @P0 BRA `(.L_x_1) ;  /* 0x0000000000200947 */ /* 0x00dfea0003800000 */
[----:B------:R-:W-:Y:S02]  /*00a0*/  ULDC.64 UR4, c[0x0][0x198] ;  /* 0x0000660000047ab9 */ /* 0x000fe40000000a00 */
[----:B------:R-:W-:Y:S02]  /*00b0*/  UIADD3 UR6, UP0, UR4, 0xf0, URZ ;  /* 0x000000f004067890 */ /* 0x000fe4000ff1e03f */
[----:B------:R-:W-:Y:S02]  /*00c0*/  UIADD3 UR4, UP1, UR4, 0x1f0, URZ ;  /* 0x000001f004047890 */ /* 0x000fe4000ff3e03f */
[----:B------:R-:W-:Y:S02]  /*00d0*/  UIADD3.X UR7, URZ, UR5, URZ, UP0, !UPT ;  /* 0x000000053f077290 */ /* 0x000fe400087fe43f */
[----:B------:R-:W-:-:S07]  /*00e0*/  UIADD3.X UR5, URZ, UR5, URZ, UP1, !UPT ;  /* 0x000000053f057290 */ /* 0x000fce0008ffe43f */
[----:B------:R0:W-:Y:S02]  /*00f0*/  UTMACCTL.PF [UR6] ;  /* 0x00000000060079b9 */ /* 0x0001e40008040000 */
[----:B------:R0:W-:Y:S02]  /*0100*/  UTMACCTL.PF [UR4] ;  /* 0x00000000040079b9 */ /* 0x0001e40008040000 */
[----:B0-----:R-:W-:Y:S01]  /*0110*/  NOP ;  /* 0x0000000000007918 */ /* 0x001fe20000000000 */
.L_x_1:
[----:B------:R-:W-:Y:S05]  /*0120*/  BSYNC B0 ;  /* 0x0000000000007941 */ /* 0x000fea0003800000 */
.L_x_0:
[----:B------:R-:W0:Y:S02]  /*0130*/  SHFL.IDX PT, R8, R0, RZ, 0x1f ;  /* 0x00001fff00087589 */ /* 0x000e2400000e0000 */
[----:B0-----:R-:W-:-:S13]  /*0140*/  ISETP.NE.AND P0, PT, R8, RZ, PT ;  /* 0x000000ff0800720c */ /* 0x001fda0003f05270 */
[----:B------:R-:W-:Y:S05]  /*0150*/  @P0 BRA `(.L_x_2) ;  /* 0x0000000400ac0947 */ /* 0x000fea0003800000 */
[----:B------:R-:W-:Y:S01]  /*0160*/  ELECT P0, URZ, PT ;  /* 0x00000000003f782f */ /* 0x000fe20003800000 */
[----:B------:R-:W-:-:S12]  /*0170*/  BSSY B0, `(.L_x_2) ;  /* 0x0000069000007945 */ /* 0x000fd80003800000 */
[----:B------:R-:W-:Y:S05]  /*0180*/  @!P0 BRA `(.L_x_3) ;  /* 0x00000004009c8947 */ /* 0x000fea0003800000 */
[----:B------:R-:W0:Y:S01]  /*0190*/  S2UR UR8, SR_CgaCtaId ;  /* 0x00000000000879c3 */ /* 0x000e220000008800 */
[----:B------:R-:W-:Y:S01]  /*01a0*/  UMOV UR4, 0x400 ;  /* 0x0000040000047882 */ /* 0x000fe20000000000 */
[----:B------:R-:W-:Y:S01]  /*01b0*/  UMOV UR5, 0x1 ;  /* 0x0000000100057882 */ /* 0x000fe20000000000 */
[----:B------:R-:W-:Y:S02]  /*01c0*/  UMOV UR6, 0x2 ;  /* 0x0000000200067882 */ /* 0x000fe40000000000 */
[----:B------:R-:W-:-:S04]  /*01d0*/  UIADD3 UR6, -UR6, 0x100000, URZ ;  /* 0x0010000006067890 */ /* 0x000fc8000fffe13f */
[----:B------:R-:W-:Y:S02]  /*01e0*/  USHF.L.U32 UR7, UR6, 0xb, URZ ;  /* 0x0000000b06077899 */ /* 0x000fe4000800063f */
[----:B------:R-:W-:Y:S02]  /*01f0*/  USHF.L.U32 UR6, UR6, 0x1, URZ ;  /* 0x0000000106067899 */ /* 0x000fe4000800063f */
[----:B0-----:R-:W-:Y:S02]  /*0200*/  ULEA UR8, UR8, UR4, 0x18 ;  /* 0x0000000408087291 */ /* 0x001fe4000f8ec03f */
[----:B------:R-:W-:-:S04]  /*0210*/  UIADD3 UR4, -UR5, 0x100000, URZ ;  /* 0x0010000005047890 */ /* 0x000fc8000fffe13f */
[----:B------:R-:W-:Y:S02]  /*0220*/  USHF.L.U32 UR5, UR4, 0xb, URZ ;  /* 0x0000000b04057899 */ /* 0x000fe4000800063f */
[----:B------:R-:W-:Y:S01]  /*0230*/  USHF.L.U32 UR4, UR4, 0x1, URZ ;  /* 0x0000000104047899 */ /* 0x000fe2000800063f */
[----:B------:R-:W0:Y:S11]  /*0240*/  FENCE.VIEW.ASYNC.S ;  /* 0x00000000000073c6 */ /* 0x000e360000000000 */
[----:B0-----:R0:W1:Y:S01]  /*0250*/  SYNCS.EXCH.64 URZ, [UR8], UR4 ;  /* 0x00000004083f75b2 */ /* 0x0010620008000100 */
[----:B------:R0:W2:Y:S01]  /*0260*/  SYNCS.EXCH.64 URZ, [UR8+0x168], UR6 ;  /* 0x00016806083f75b2 */ /* 0x0000a20008000100 */
[----:B------:R0:W3:Y:S01]  /*0270*/  SYNCS.EXCH.64 URZ, [UR8+0x8], UR4 ;  /* 0x00000804083f75b2 */ /* 0x0000e20008000100 */
[----:B------:R0:W4:Y:S01]  /*0280*/  SYNCS.EXCH.64 URZ, [UR8+0x170], UR6 ;  /* 0x00017006083f75b2 */ /* 0x0001220008000100 */
[----:B------:R0:W0:Y:S01]  /*0290*/  SYNCS.EXCH.64 URZ, [UR8+0x10], UR4 ;  /* 0x00001004083f75b2 */ /* 0x0000220008000100 */
        /* <DEDUP_REMOVED lines=85> */
[----:B-1234-:R-:W-:Y:S01]  /*07f0*/  NOP ;  /* 0x0000000000007918 */ /* 0x01efe20000000000 */
.L_x_3:
[----:B0-----:R-:W-:Y:S05]  /*0800*/  BSYNC B0 ;  /* 0x0000000000007941 */ /* 0x001fea0003800000 */
.L_x_2:
[----:B------:R-:W0:Y:S01]  /*0810*/  SHFL.IDX PT, R9, R0, RZ, 0x1f ;  /* 0x00001fff00097589 */ /* 0x000e2200000e0000 */
[----:B------:R-:W-:Y:S01]  /*0820*/  SHF.R.S32.HI R4, RZ, 0x1f, R3 ;  /* 0x0000001fff047819 */ /* 0x000fe20000011403 */
[----:B------:R-:W1:Y:S01]  /*0830*/  S2UR UR12, SR_CTAID.X ;  /* 0x00000000000c79c3 */ /* 0x000e620000002500 */
[----:B------:R-:W-:Y:S01]  /*0840*/  ELECT P0, URZ, PT ;  /* 0x00000000003f782f */ /* 0x000fe20003800000 */
[----:B------:R2:W3:Y:S01]  /*0850*/  SHFL.IDX PT, R11, R0, RZ, 0x1f ;  /* 0x00001fff000b7589 */ /* 0x0004e200000e0000 */
[----:B------:R-:W-:Y:S02]  /*0860*/  LEA.HI R4, R4, R3, RZ, 0x7 ;  /* 0x0000000304047211 */ /* 0x000fe400078f38ff */
[----:B------:R-:W-:Y:S02]  /*0870*/  ELECT P1, URZ, PT ;  /* 0x00000000003f782f */ /* 0x000fe40003820000 */
[----:B------:R-:W-:Y:S01]  /*0880*/  SHF.R.S32.HI R13, RZ, 0x1f, R8 ;  /* 0x0000001fff0d7819 */ /* 0x000fe20000011408 */
[----:B------:R-:W4:Y:S01]  /*0890*/  S2R R6, SR_CTAID.Y ;  /* 0x0000000000067919 */ /* 0x000f220000002600 */
[----:B------:R-:W-:Y:S01]  /*08a0*/  LOP3.LUT R4, R4, 0xffffff80, RZ, 0xc0, !PT ;  /* 0xffffff8004047812 */ /* 0x000fe200078ec0ff */
[----:B------:R-:W5:Y:S01]  /*08b0*/  LDC R14, c[0x0][0x140] ;  /* 0x00005000ff0e7b82 */ /* 0x000f620000000800 */
[----:B------:R-:W-:Y:S01]  /*08c0*/  ULDC UR4, c[0x0][0x150] ;  /* 0x0000540000047ab9 */ /* 0x000fe20000000800 */
[----:B------:R-:W-:Y:S01]  /*08d0*/  LEA.HI R13, R13, R8, RZ, 0x2 ;  /* 0x000000080d0d7211 */ /* 0x000fe200078f10ff */
[----:B------:R-:W4:Y:S01]  /*08e0*/  SHFL.IDX PT, R16, R7, RZ, 0x1f ;  /* 0x00001fff07107589 */ /* 0x000f2200000e0000 */
[----:B------:R-:W-:Y:S01]  /*08f0*/  IMAD.IADD R4, R3, 0x1, -R4 ;  /* 0x0000000103047824 */ /* 0x000fe200078e0a04 */
[----:B------:R-:W-:Y:S01]  /*0900*/  UMOV UR11, 0x80 ;  /* 0x00000080000b7882 */ /* 0x000fe20000000000 */
[----:B------:R-:W-:Y:S01]  /*0910*/  LOP3.LUT R13, R13, 0x3ffffffc, RZ, 0xc0, !PT ;  /* 0x3ffffffc0d0d7812 */ /* 0x000fe200078ec0ff */
[----:B------:R-:W-:Y:S01]  /*0920*/  NOP ;  /* 0x0000000000007918 */ /* 0x000fe20000000000 */
[----:B------:R-:W4:Y:S01]  /*0930*/  LDC R15, c[0x0][0x144] ;  /* 0x00005100ff0f7b82 */ /* 0x000f220000000800 */
[----:B------:R-:W-:Y:S01]  /*0940*/  SHF.R.S32.HI R5, RZ, 0x1f, R4 ;  /* 0x0000001fff057819 */ /* 0x000fe20000011404 */
[----:B------:R-:W-:Y:S01]  /*0950*/  NOP ;  /* 0x0000000000007918 */ /* 0x000fe20000000000 */
[----:B------:R-:W-:Y:S01]  /*0960*/  IMAD.IADD R8, R8, 0x1, -R13 ;  /* 0x0000000108087824 */ /* 0x000fe200078e0a0d */
[C---:B------:R-:W-:Y:S01]  /*0970*/  ISETP.NE.AND P4, PT, R10.reuse, RZ, PT ;  /* 0x000000ff0a00720c */ /* 0x040fe20003f85270 */
[----:B------:R-:W-:Y:S01]  /*0980*/  VIADD R41, R10, 0xffffffff ;  /* 0xffffffff0a297836 */ /* 0x000fe20000000000 */
[----:B0-----:R-:W-:Y:S01]  /*0990*/  ISETP.NE.OR P0, PT, R9, RZ, !P0 ;  /* 0x000000ff0900720c */ /* 0x001fe20004705670 */
[----:B------:R-:W-:Y:S01]  /*09a0*/  IMAD.MOV.U32 R35, RZ, RZ, 0x1 ;  /* 0x00000001ff237424 */ /* 0x000fe200078e00ff */
[----:B------:R-:W-:Y:S01]  /*09b0*/  LEA.HI R9, R5, R4, RZ, 0x3 ;  /* 0x0000000405097211 */ /* 0x000fe200078f18ff */
[----:B------:R-:W0:Y:S01]  /*09c0*/  LDC R21, c[0x0][0x148] ;  /* 0x00005200ff157b82 */ /* 0x000e220000000800 */
[----:B-1----:R-:W-:-:S02]  /*09d0*/  I2FP.F32.U32 R12, UR12 ;  /* 0x0000000c000c7c45 */ /* 0x002fc40008201000 */
[--C-:B--2---:R-:W-:Y:S02]  /*09e0*/  SHF.R.S32.HI R0, RZ, 0x3, R9.reuse ;  /* 0x00000003ff007819 */ /* 0x104fe40000011409 */
[----:B------:R-:W-:Y:S01]  /*09f0*/  SHF.R.S32.HI R9, RZ, 0x1f, R9 ;  /* 0x0000001fff097819 */ /* 0x000fe20000011409 */
[----:B------:R-:W-:Y:S01]  /*0a00*/  FMUL R12, R12, UR4 ;  /* 0x000000040c0c7c20 */ /* 0x000fe20008400000 */
[----:B---3--:R-:W-:Y:S01]  /*0a10*/  ISETP.NE.OR P1, PT, R11, RZ, !P1 ;  /* 0x000000ff0b00720c */ /* 0x008fe20004f25670 */
[----:B------:R-:W-:Y:S01]  /*0a20*/  ULDC UR4, c[0x0][0x154] ;  /* 0x0000550000047ab9 */ /* 0x000fe20000000800 */
[----:B------:R-:W-:Y:S01]  /*0a30*/  LEA.HI R11, R9, R0, RZ, 0x2 ;  /* 0x00000000090b7211 */ /* 0x000fe200078f10ff */
[----:B------:R-:W-:Y:S01]  /*0a40*/  VOTEU.ALL UP1, P0 ;  /* 0x00000000003f7886 */ /* 0x000fe20000020000 */
[----:B------:R-:W-:Y:S01]  /*0a50*/  SHF.R.S32.HI R9, RZ, 0x1f, R2 ;  /* 0x0000001fff097819 */ /* 0x000fe20000011402 */
[----:B------:R-:W1:Y:S01]  /*0a60*/  F2I.U32.TRUNC.NTZ R12, R12 ;  /* 0x0000000c000c7305 */ /* 0x000e62000020f000 */
[----:B------:R-:W-:Y:S01]  /*0a70*/  LOP3.LUT R11, R11, 0xfffffffc, RZ, 0xc0, !PT ;  /* 0xfffffffc0b0b7812 */ /* 0x000fe200078ec0ff */
[----:B------:R-:W-:Y:S01]  /*0a80*/  VOTEU.ALL UP0, P0 ;  /* 0x00000000003f7886 */ /* 0x000fe20000000000 */
[----:B------:R-:W-:Y:S01]  /*0a90*/  LEA.HI R9, R9, R2, RZ, 0x2 ;  /* 0x0000000209097211 */ /* 0x000fe200078f10ff */
[----:B------:R-:W2:Y:S01]  /*0aa0*/  @!UP1 S2UR UR7, SR_CgaCtaId ;  /* 0x00000000000799c3 */ /* 0x000ea20000008800 */
[----:B-----5:R-:W-:Y:S01]  /*0ab0*/  ISETP.EQ.U32.AND P2, PT, R14, 0x1, PT ;  /* 0x000000010e00780c */ /* 0x020fe20003f42070 */
[----:B------:R-:W-:Y:S01]  /*0ac0*/  IMAD.IADD R11, R0, 0x1, -R11 ;  /* 0x00000001000b7824 */ /* 0x000fe200078e0a0b */
[----:B------:R-:W-:Y:S01]  /*0ad0*/  LOP3.LUT R9, R9, 0xfffffffc, RZ, 0xc0, !PT ;  /* 0xfffffffc09097812 */ /* 0x000fe200078ec0ff */
[----:B------:R-:W-:Y:S01]  /*0ae0*/  VOTEU.ALL UP2, P1 ;  /* 0x00000000003f7886 */ /* 0x000fe20000840000 */
[----:B------:R-:W-:Y:S01]  /*0af0*/  @!UP1 UMOV UR6, 0x400 ;  /* 0x0000040000069882 */ /* 0x000fe20000000000 */
[----:B------:R-:W-:Y:S01]  /*0b00*/  IMAD R8, R8, 0x4, R11 ;  /* 0x0000000408087824 */ /* 0x000fe200078e020b */
[----:B------:R-:W-:Y:S01]  /*0b10*/  VOTEU.ALL UP3, P1 ;  /* 0x00000000003f7886 */ /* 0x000fe20000860000 */
[----:B------:R-:W-:Y:S01]  /*0b20*/  IMAD.IADD R14, R2, 0x1, -R9 ;  /* 0x00000001020e7824 */ /* 0x000fe200078e0a09 */
[----:B----4-:R-:W-:Y:S01]  /*0b30*/  I2FP.F32.U32 R2, R6 ;  /* 0x0000000600027245 */ /* 0x010fe20000201000 */
[----:B------:R-:W3:Y:S01]  /*0b40*/  @!UP2 S2UR UR10, SR_CgaCtaId ;  /* 0x00000000000aa9c3 */ /* 0x000ee20000008800 */
[----:B------:R-:W-:Y:S01]  /*0b50*/  LEA.HI R0, R8, R8, RZ, 0x1 ;  /* 0x0000000808007211 */ /* 0x000fe200078f08ff */
[----:B-1----:R-:W-:Y:S01]  /*0b60*/  IMAD.MOV R12, RZ, RZ, -R12 ;  /* 0x000000ffff0c7224 */ /* 0x002fe200078e0a0c */
[----:B------:R-:W-:Y:S01]  /*0b70*/  @!UP2 UMOV UR9, 0x400 ;  /* 0x000004000009a882 */ /* 0x000fe20000000000 */
[----:B------:R-:W-:Y:S01]  /*0b80*/  FMUL R2, R2, UR4 ;  /* 0x0000000402027c20 */ /* 0x000fe20008400000 */
[----:B------:R-:W-:Y:S01]  /*0b90*/  LOP3.LUT R11, R0, 0xfffffffe, RZ, 0xc0, !PT ;  /* 0xfffffffe000b7812 */ /* 0x000fe200078ec0ff */
[----:B------:R-:W-:Y:S01]  /*0ba0*/  IMAD R20, R15, R12, UR12 ;  /* 0x0000000c0f147e24 */ /* 0x000fe2000f8e020c */
[----:B------:R-:W-:Y:S01]  /*0bb0*/  UMOV UR4, 0x20 ;  /* 0x0000002000047882 */ /* 0x000fe20000000000 */
[----:B------:R-:W-:Y:S01]  /*0bc0*/  IMAD.SHL.U32 R9, R8, 0x4, RZ ;  /* 0x0000000408097824 */ /* 0x000fe200078e00ff */
[----:B------:R-:W-:-:S04]  /*0bd0*/  @!UP1 UIADD3 UR4, -UR4, 0x100000, URZ ;  /* 0x0010000004049890 */ /* 0x000fc8000fffe13f */
[----:B------:R-:W-:Y:S02]  /*0be0*/  @!UP1 USHF.L.U32 UR5, UR4, 0xb, URZ ;  /* 0x0000000b04059899 */ /* 0x000fe4000800063f */
[----:B------:R-:W-:Y:S01]  /*0bf0*/  @!UP1 USHF.L.U32 UR4, UR4, 0x1, URZ ;  /* 0x0000000104049899 */ /* 0x000fe2000800063f */
[C---:B------:R-:W-:Y:S01]  /*0c00*/  IMAD.IADD R11, R8.reuse, 0x1, -R11 ;  /* 0x00000001080b7824 */ /* 0x040fe200078e0a0b */
[----:B------:R-:W1:Y:S01]  /*0c10*/  F2I.U32.TRUNC.NTZ R2, R2 ;  /* 0x0000000200027305 */ /* 0x000e62000020f000 */
[----:B------:R-:W-:Y:S01]  /*0c20*/  VOTEU.ALL UP4, P1 ;  /* 0x00000000003f7886 */ /* 0x000fe20000880000 */
[----:B------:R-:W-:Y:S01]  /*0c30*/  LOP3.LUT R34, R8, 0xc, R9, 0x78, !PT ;  /* 0x0000000c08227812 */ /* 0x000fe200078e7809 */
[----:B--2---:R-:W-:Y:S01]  /*0c40*/  @!UP1 ULEA UR8, UR7, UR6, 0x18 ;  /* 0x0000000607089291 */ /* 0x004fe2000f8ec03f */
[----:B------:R-:W-:Y:S01]  /*0c50*/  ISETP.NE.AND P3, PT, R11, R20, PT ;  /* 0x000000140b00720c */ /* 0x000fe20003f65270 */
[----:B------:R-:W-:-:S04]  /*0c60*/  @!UP2 UIADD3 UR6, -UR11, 0x100000, URZ ;  /* 0x001000000b06a890 */ /* 0x000fc8000fffe13f */
[----:B------:R-:W-:Y:S02]  /*0c70*/  @!UP2 USHF.L.U32 UR7, UR6, 0xb, URZ ;  /* 0x0000000b0607a899 */ /* 0x000fe4000800063f */
[----:B------:R-:W-:Y:S01]  /*0c80*/  @!UP2 USHF.L.U32 UR6, UR6, 0x1, URZ ;  /* 0x000000010606a899 */ /* 0x000fe2000800063f */
[----:B------:R-:W-:Y:S01]  /*0c90*/  ISETP.GE.U32.AND P6, PT, R41, 0x2, PT ;  /* 0x000000022900780c */ /* 0x000fe20003fc6070 */
[----:B------:R-:W-:Y:S01]  /*0ca0*/  VOTEU.ALL UP5, P1 ;  /* 0x00000000003f7886 */ /* 0x000fe200008a0000 */
[----:B------:R-:W-:Y:S01]  /*0cb0*/  VOTEU.ALL UP1, P0 ;  /* 0x00000000003f7886 */ /* 0x000fe20000020000 */
[----:B------:R-:W-:Y:S02]  /*0cc0*/  LOP3.LUT P0, RZ, R4, 0x7, RZ, 0xc0, !PT ;  /* 0x0000000704ff7812 */ /* 0x000fe4000780c0ff */
[----:B------:R-:W-:Y:S01]  /*0cd0*/  R2UR UR43, R16 ;  /* 0x00000000102b72ca */ /* 0x000fe200000e0000 */
[----:B---3--:R-:W-:Y:S01]  /*0ce0*/  @!UP2 ULEA UR9, UR10, UR9, 0x18 ;  /* 0x000000090a09a291 */ /* 0x008fe2000f8ec03f */
[C---:B------:R-:W-:Y:S01]  /*0cf0*/  ISETP.LT.U32.AND P0, PT, R34.reuse, 0x2, !P0 ;  /* 0x000000022200780c */ /* 0x040fe20004701070 */
[----:B-1----:R-:W-:Y:S01]  /*0d00*/  IMAD.MOV R24, RZ, RZ, -R2 ;  /* 0x000000ffff187224 */ /* 0x002fe200078e0a02 */
[----:B------:R-:W-:Y:S01]  /*0d10*/  VOTEU.ALL UP2, P1 ;  /* 0x00000000003f7886 */ /* 0x000fe20000840000 */
[----:B------:R-:W-:Y:S01]  /*0d20*/  @P3 LEA.HI R0, R34, R34, RZ, 0x1 ;  /* 0x0000002222003211 */ /* 0x000fe200078f08ff */
[----:B------:R-:W1:Y:S02]  /*0d30*/  FENCE.VIEW.ASYNC.S ;  /* 0x00000000000073c6 */ /* 0x000e640000000000 */
[----:B-1----:R1:W2:Y:S01]  /*0d40*/  @!UP0 SYNCS.EXCH.64 URZ, [UR8+0x300], UR4 ;  /* 0x00030004083f85b2 */ /* 0x0022a20008000100 */
[----:B------:R-:W-:Y:S01]  /*0d50*/  ISETP.NE.AND P1, PT, R14, 0x3, PT ;  /* 0x000000030e00780c */ /* 0x000fe20003f25270 */
[----:B0-----:R-:W-:Y:S01]  /*0d60*/  IMAD R9, R21, R24, R6 ;  /* 0x0000001815097224 */ /* 0x001fe200078e0206 */
[----:B------:R-:W-:-:S02]  /*0d70*/  @P3 SHF.R.S32.HI R0, RZ, 0x1, R0 ;  /* 0x00000001ff003819 */ /* 0x000fc40000011400 */
[----:B------:R-:W-:Y:S02]  /*0d80*/  ISETP.EQ.OR P1, PT, R14, RZ, !P1 ;  /* 0x000000ff0e00720c */ /* 0x000fe40004f22670 */
[----:B------:R-:W-:Y:S02]  /*0d90*/  @P3 ISETP.NE.AND P5, PT, R0, R9, PT ;  /* 0x000000090000320c */ /* 0x000fe40003fa5270 */
[----:B------:R-:W-:Y:S02]  /*0da0*/  ISETP.EQ.AND P1, PT, R10, RZ, P1 ;  /* 0x000000ff0a00720c */ /* 0x000fe40000f22270 */
[----:B------:R-:W-:Y:S02]  /*0db0*/  SEL R0, RZ, 0x1, !P0 ;  /* 0x00000001ff007807 */ /* 0x000fe40004000000 */
[----:B------:R-:W-:Y:S02]  /*0dc0*/  @P3 SEL R35, RZ, 0x1, P5 ;  /* 0x00000001ff233807 */ /* 0x000fe40002800000 */
[----:B------:R-:W-:Y:S01]  /*0dd0*/  SEL R18, RZ, 0x1, !P1 ;  /* 0x00000001ff127807 */ /* 0x000fe20004800000 */
[----:B------:R1:W0:Y:S01]  /*0de0*/  @!UP1 SYNCS.EXCH.64 URZ, [UR8+0x308], UR4 ;  /* 0x00030804083f95b2 */ /* 0x0002220008000100 */
[----:B------:R-:W-:Y:S01]  /*0df0*/  NOP ;  /* 0x0000000000007918 */ /* 0x000fe20000000000 */
[----:B------:R-:W-:-:S02]  /*0e00*/  LOP3.LUT R35, R35, R0, RZ, 0xc0, !PT ;  /* 0x0000000023237212 */ /* 0x000fc400078ec0ff */
[----:B------:R-:W-:Y:S01]  /*0e10*/  SEL R18, R18, 0x2, P6 ;  /* 0x0000000212127807 */ /* 0x000fe20003000000 */
[----:B------:R1:W3:Y:S01]  /*0e20*/  @!UP2 SYNCS.EXCH.64 URZ, [UR9+0x2e0], UR6 ;  /* 0x0002e006093fa5b2 */ /* 0x0002e20008000100 */
[----:B------:R1:W4:Y:S01]  /*0e30*/  @!UP3 SYNCS.EXCH.64 URZ, [UR9+0x2e8], UR6 ;  /* 0x0002e806093fb5b2 */ /* 0x0003220008000100 */
[----:B------:R1:W0:Y:S01]  /*0e40*/  @!UP4 SYNCS.EXCH.64 URZ, [UR9+0x2f0], UR6 ;  /* 0x0002f006093fc5b2 */ /* 0x0002220008000100 */
[----:B------:R1:W0:Y:S01]  /*0e50*/  @!UP5 SYNCS.EXCH.64 URZ, [UR9+0x2f8], UR6 ;  /* 0x0002f806093fd5b2 */ /* 0x0002220008000100 */
[----:B------:R-:W-:Y:S01]  /*0e60*/  NOP ;  /* 0x0000000000007918 */ /* 0x000fe20000000000 */
[----:B-12---:R-:W-:Y:S05]  /*0e70*/  @!P2 BRA `(.L_x_4) ;  /* 0x000000000008a947 */ /* 0x006fea0003800000 */
[----:B0--34-:R-:W-:Y:S01]  /*0e80*/  UCGABAR_ARV ;  /* 0x00000000000079c7 */ /* 0x019fe20008000000 */
[----:B------:R-:W-:Y:S05]  /*0e90*/  BRA `(.L_x_5) ;  /* 0x0000000000047947 */ /* 0x000fea0003800000 */
.L_x_4:
[----:B0--34-:R-:W-:Y:S01]  /*0ea0*/  NOP ;  /* 0x0000000000007918 */ /* 0x019fe20000000000 */
.L_x_5:
[----:B------:R-:W-:Y:S01]  /*0eb0*/  ULDC.64 UR4, c[0x0][0x598] ;  /* 0x0001660000047ab9 */ /* 0x000fe20000000a00 */
[----:B------:R-:W-:Y:S01]  /*0ec0*/  ULDC.64 UR36, c[0x0][0x208] ;  /* 0x0000820000247ab9 */ /* 0x000fe20000000a00 */
[----:B------:R-:W-:-:S04]  /*0ed0*/  ISETP.NE.U32.AND P0, PT, RZ, UR4, PT ;  /* 0x00000004ff007c0c */ /* 0x000fc8000bf05070 */
[----:B------:R-:W-:-:S13]  /*0ee0*/  ISETP.NE.AND.EX P0, PT, RZ, UR5, PT, P0 ;  /* 0x00000005ff007c0c */ /* 0x000fda000bf05300 */
[----:B------:R-:W-:Y:S05]  /*0ef0*/  @!P0 BRA `(.L_x_6) ;  /* 0x00000000001c8947 */ /* 0x000fea0003800000 */
[----:B------:R-:W0:Y:S02]  /*0f00*/  LDC.64 R8, c[0x0][0x598] ;  /* 0x00016600ff087b82 */ /* 0x000e240000000a00 */
[----:B0-----:R-:W2:Y:S02]  /*0f10*/  LDG.E.64 R8, desc[UR36][R8.64] ;  /* 0x0000002408087981 */ /* 0x001ea4000c1e1b00 */
[----:B--2---:R-:W-:-:S04]  /*0f20*/  ISETP.NE.U32.AND P0, PT, R8, RZ, PT ;  /* 0x000000ff0800720c */ /* 0x004fc80003f05070 */
[----:B------:R-:W-:-:S13]  /*0f30*/  ISETP.NE.AND.EX P0, PT, R9, RZ, PT, P0 ;  /* 0x000000ff0900720c */ /* 0x000fda0003f05300 */
[----:B------:R-:W-:Y:S05]  /*0f40*/  @!P0 BRA `(.L_x_6) ;  /* 0x0000000000088947 */ /* 0x000fea0003800000 */
[----:B------:R0:W5:Y:S01]  /*0f50*/  LD.E R36, desc[UR36][R8.64] ;  /* 0x0000002408247980 */ /* 0x000162000c101900 */
[----:B------:R-:W-:Y:S05]  /*0f60*/  BRA `(.L_x_7) ;  /* 0x0000000000247947 */ /* 0x000fea0003800000 */
.L_x_6:
[----:B------:R-:W-:Y:S02]  /*0f70*/  ULDC.64 UR4, c[0x0][0x588] ;  /* 0x0001620000047ab9 */ /* 0x000fe40000000a00 */
[----:B------:R-:W-:-:S04]  /*0f80*/  ISETP.NE.U32.AND P0, PT, RZ, UR4, PT ;  /* 0x00000004ff007c0c */ /* 0x000fc8000bf05070 */
[----:B------:R-:W-:-:S13]  /*0f90*/  ISETP.NE.AND.EX P0, PT, RZ, UR5, PT, P0 ;  /* 0x00000005ff007c0c */ /* 0x000fda000bf05300 */
[----:B------:R-:W-:Y:S05]  /*0fa0*/  @!P0 BRA `(.L_x_8) ;  /* 0x00000000000c8947 */ /* 0x000fea0003800000 */
[----:B------:R-:W0:Y:S02]  /*0fb0*/  LDC.64 R36, c[0x0][0x588] ;  /* 0x00016200ff247b82 */ /* 0x000e240000000a00 */
[----:B0-----:R1:W5:Y:S01]  /*0fc0*/  LDG.E R36, desc[UR36][R36.64] ;  /* 0x0000002424247981 */ /* 0x001362000c1e1900 */
[----:B------:R-:W-:Y:S05]  /*0fd0*/  BRA `(.L_x_7) ;  /* 0x0000000000087947 */ /* 0x000fea0003800000 */
.L_x_8:
[----:B------:R-:W-:Y:S02]  /*0fe0*/  ULDC UR4, c[0x0][0x580] ;  /* 0x0001600000047ab9 */ /* 0x000fe40000000800 */
[----:B------:R-:W-:-:S07]  /*0ff0*/  IMAD.U32 R36, RZ, RZ, UR4 ;  /* 0x00000004ff247e24 */ /* 0x000fce000f8e00ff */
.L_x_7:
[----:B------:R-:W-:Y:S02]  /*1000*/  ULDC.64 UR4, c[0x0][0x5a0] ;  /* 0x0001680000047ab9 */ /* 0x000fe40000000a00 */
[----:B------:R-:W-:-:S04]  /*1010*/  ISETP.NE.U32.AND P0, PT, RZ, UR4, PT ;  /* 0x00000004ff007c0c */ /* 0x000fc8000bf05070 */
[----:B------:R-:W-:-:S13]  /*1020*/  ISETP.NE.AND.EX P0, PT, RZ, UR5, PT, P0 ;  /* 0x00000005ff007c0c */ /* 0x000fda000bf05300 */
[----:B------:R-:W-:Y:S05]  /*1030*/  @!P0 BRA `(.L_x_9) ;  /* 0x00000000001c8947 */ /* 0x000fea0003800000 */
[----:B0-----:R-:W0:Y:S02]  /*1040*/  LDC.64 R8, c[0x0][0x5a0] ;  /* 0x00016800ff087b82 */ /* 0x001e240000000a00 */
[----:B0-----:R-:W2:Y:S02]  /*1050*/  LDG.E.64 R8, desc[UR36][R8.64] ;  /* 0x0000002408087981 */ /* 0x001ea4000c1e1b00 */
[----:B--2---:R-:W-:-:S04]  /*1060*/  ISETP.NE.U32.AND P0, PT, R8, RZ, PT ;  /* 0x000000ff0800720c */ /* 0x004fc80003f05070 */
[----:B------:R-:W-:-:S13]  /*1070*/  ISETP.NE.AND.EX P0, PT, R9, RZ, PT, P0 ;  /* 0x000000ff0900720c */ /* 0x000fda0003f05300 */
[----:B------:R-:W-:Y:S05]  /*1080*/  @!P0 BRA `(.L_x_9) ;  /* 0x0000000000088947 */ /* 0x000fea0003800000 */
[----:B-1----:R0:W5:Y:S01]  /*1090*/  LD.E R37, desc[UR36][R8.64] ;  /* 0x0000002408257980 */ /* 0x002162000c101900 */
[----:B------:R-:W-:Y:S05]  /*10a0*/  BRA `(.L_x_10) ;  /* 0x0000000000247947 */ /* 0x000fea0003800000 */
.L_x_9:
[----:B------:R-:W-:Y:S02]  /*10b0*/  ULDC.64 UR4, c[0x0][0x590] ;  /* 0x0001640000047ab9 */ /* 0x000fe40000000a00 */
[----:B------:R-:W-:-:S04]  /*10c0*/  ISETP.NE.U32.AND P0, PT, RZ, UR4, PT ;  /* 0x00000004ff007c0c */ /* 0x000fc8000bf05070 */
[----:B------:R-:W-:-:S13]  /*10d0*/  ISETP.NE.AND.EX P0, PT, RZ, UR5, PT, P0 ;  /* 0x00000005ff007c0c */ /* 0x000fda000bf05300 */
[----:B------:R-:W-:Y:S05]  /*10e0*/  @!P0 BRA `(.L_x_11) ;  /* 0x00000000000c8947 */ /* 0x000fea0003800000 */
[----:B0-----:R-:W1:Y:S02]  /*10f0*/  LDC.64 R8, c[0x0][0x590] ;  /* 0x00016400ff087b82 */ /* 0x001e640000000a00 */
[----:B-1----:R1:W5:Y:S01]  /*1100*/  LDG.E R37, desc[UR36][R8.64] ;  /* 0x0000002408257981 */ /* 0x002362000c1e1900 */
[----:B------:R-:W-:Y:S05]  /*1110*/  BRA `(.L_x_10) ;  /* 0x0000000000087947 */ /* 0x000fea0003800000 */
.L_x_11:
[----:B------:R-:W-:Y:S02]  /*1120*/  ULDC UR4, c[0x0][0x584] ;  /* 0x0001610000047ab9 */ /* 0x000fe40000000800 */
[----:B-1----:R-:W-:-:S07]  /*1130*/  IMAD.U32 R37, RZ, RZ, UR4 ;  /* 0x00000004ff257e24 */ /* 0x002fce000f8e00ff */
.L_x_10:
[----:B------:R-:W2:Y:S01]  /*1140*/  LDC R23, c[0x0][0x65c] ;  /* 0x00019700ff177b82 */ /* 0x000ea20000000800 */
[----:B------:R-:W-:Y:S01]  /*1150*/  ULDC UR6, c[0x0][0x28c] ;  /* 0x0000a30000067ab9 */ /* 0x000fe20000000800 */
[----:B------:R-:W-:Y:S01]  /*1160*/  ISETP.NE.AND P0, PT, R10, 0x2, PT ;  /* 0x000000020a00780c */ /* 0x000fe20003f05270 */
[----:B------:R-:W-:Y:S01]  /*1170*/  UIADD3 UR6, UR6, 0x3f, URZ ;  /* 0x0000003f06067890 */ /* 0x000fe2000fffe03f */
[----:B01----:R-:W-:Y:S01]  /*1180*/  IMAD.U32 R8, RZ, RZ, UR12 ;  /* 0x0000000cff087e24 */ /* 0x003fe2000f8e00ff */
[----:B------:R-:W-:Y:S01]  /*1190*/  UMOV UR38, URZ ;  /* 0x0000003f00267c82 */ /* 0x000fe20008000000 */
[----:B------:R-:W-:Y:S01]  /*11a0*/  IMAD.MOV.U32 R9, RZ, RZ, RZ ;  /* 0x000000ffff097224 */ /* 0x000fe200078e00ff */
[----:B------:R-:W-:Y:S01]  /*11b0*/  USHF.R.S32.HI UR7, URZ, 0x1f, UR6 ;  /* 0x0000001f3f077899 */ /* 0x000fe20008011406 */
[----:B------:R-:W-:Y:S01]  /*11c0*/  UMOV UR39, URZ ;  /* 0x0000003f00277c82 */ /* 0x000fe20008000000 */
[----:B------:R-:W-:Y:S02]  /*11d0*/  ULDC.64 UR8, c[0x0][0x650] ;  /* 0x0001940000087ab9 */ /* 0x000fe40000000a00 */
[----:B------:R-:W-:-:S04]  /*11e0*/  ULEA.HI UR7, UR7, UR6, URZ, 0x6 ;  /* 0x0000000607077291 */ /* 0x000fc8000f8f303f */
[----:B------:R-:W-:Y:S01]  /*11f0*/  USHF.R.S32.HI UR40, URZ, 0x6, UR7 ;  /* 0x000000063f287899 */ /* 0x000fe20008011407 */
[----:B--2---:R-:W-:-:S04]  /*1200*/  ISETP.NE.AND P1, PT, R23, 0x1, PT ;  /* 0x000000011700780c */ /* 0x004fc80003f25270 */
[----:B------:R-:W-:-:S09]  /*1210*/  P2R R0, PR, RZ, 0x2 ;  /* 0x00000002ff007803 */ /* 0x000fd20000000000 */
[----:B------:R-:W0:Y:S01]  /*1220*/  @P1 LDC R11, c[0x0][0x10] ;  /* 0x00000400ff0b1b82 */ /* 0x000e220000000800 */
[----:B------:R-:W-:Y:S02]  /*1230*/  @P1 IMAD.MOV.U32 R7, RZ, RZ, RZ ;  /* 0x000000ffff071224 */ /* 0x000fe400078e00ff */
[----:B------:R-:W-:-:S05]  /*1240*/  @P1 IMAD.MOV.U32 R19, RZ, RZ, RZ ;  /* 0x000000ffff131224 */ /* 0x000fca00078e00ff */
[----:B------:R-:W1:Y:S01]  /*1250*/  @!P1 LDC R13, c[0x0][0xc] ;  /* 0x00000300ff0d9b82 */ /* 0x000e620000000800 */
[----:B------:R-:W-:Y:S01]  /*1260*/  ULDC UR4, c[0x0][0xc] ;  /* 0x0000030000047ab9 */ /* 0x000fe20000000800 */
[----:B------:R-:W-:Y:S02]  /*1270*/  ULDC UR5, c[0x0][0x10] ;  /* 0x0000040000057ab9 */ /* 0x000fe40000000800 */
[----:B------:R-:W-:-:S04]  /*1280*/  UIMAD.WIDE.U32 UR4, UR4, UR5, URZ ;  /* 0x00000005040472a5 */ /* 0x000fc8000f8e003f */
[----:B------:R-:W2:Y:S01]  /*1290*/  LDC R16, c[0x0][0x14] ;  /* 0x00000500ff107b82 */ /* 0x000ea20000000800 */
[----:B0-----:R-:W-:-:S04]  /*12a0*/  @P1 IMAD.WIDE.U32 R10, R11, UR12, R6 ;  /* 0x0000000c0b0a1c25 */ /* 0x001fc8000f8e0006 */
[----:B------:R-:W-:Y:S02]  /*12b0*/  @P1 IMAD.IADD R19, R11, 0x1, R19 ;  /* 0x000000010b131824 */ /* 0x000fe400078e0213 */
[----:B------:R-:W-:Y:S02]  /*12c0*/  @P1 IMAD.MOV.U32 R22, RZ, RZ, R10 ;  /* 0x000000ffff161224 */ /* 0x000fe400078e000a */
[----:B-1----:R-:W-:-:S04]  /*12d0*/  @!P1 IMAD.WIDE.U32 R8, R6, R13, R8 ;  /* 0x0000000d06089225 */ /* 0x002fc800078e0008 */
[----:B------:R-:W-:Y:S02]  /*12e0*/  @!P1 IMAD.MOV.U32 R22, RZ, RZ, R8 ;  /* 0x000000ffff169224 */ /* 0x000fe400078e0008 */
[----:B------:R-:W-:Y:S02]  /*12f0*/  @!P1 IMAD.MOV.U32 R19, RZ, RZ, R9 ;  /* 0x000000ffff139224 */ /* 0x000fe400078e0009 */
[C---:B--2---:R-:W-:Y:S02]  /*1300*/  IMAD R11, R16.reuse, UR5, RZ ;  /* 0x00000005100b7c24 */ /* 0x044fe4000f8e02ff */
[----:B------:R-:W-:-:S04]  /*1310*/  IMAD.WIDE.U32 R16, R16, UR4, RZ ;  /* 0x0000000410107c25 */ /* 0x000fc8000f8e00ff */
[----:B------:R-:W-:Y:S01]  /*1320*/  IMAD.IADD R0, R17, 0x1, R11 ;  /* 0x0000000111007824 */ /* 0x000fe200078e020b */
[----:B------:R-:W-:Y:S06]  /*1330*/  @P0 BRA `(.L_x_12) ;  /* 0x0000000000280947 */ /* 0x000fec0003800000 */
[----:B------:R-:W-:Y:S01]  /*1340*/  UIMAD.WIDE.U32 UR4, UR40, 0x6c16c16d, URZ ;  /* 0x6c16c16d280478a5 */ /* 0x000fe2000f8e003f */
[----:B------:R-:W-:Y:S01]  /*1350*/  IADD3 R22, P0, R22, R16, RZ ;  /* 0x0000001016167210 */ /* 0x000fe20007f1e0ff */
[----:B------:R-:W-:Y:S02]  /*1360*/  UISETP.GE.U32.AND UP0, UPT, UR40, 0x2d, UPT ;  /* 0x0000002d2800788c */ /* 0x000fe4000bf06070 */
[----:B------:R-:W-:Y:S02]  /*1370*/  UIADD3 UR4, -UR5, UR40, URZ ;  /* 0x0000002805047290 */ /* 0x000fe4000fffe13f */
[----:B------:R-:W-:Y:S01]  /*1380*/  IMAD.X R19, R0, 0x1, R19, P0 ;  /* 0x0000000100137824 */ /* 0x000fe200000e0613 */
[----:B------:R-:W-:Y:S01]  /*1390*/  UMOV UR39, URZ ;  /* 0x0000003f00277c82 */ /* 0x000fe20008000000 */
[----:B------:R-:W-:-:S04]  /*13a0*/  ULEA.HI UR4, UR4, UR5, URZ, 0x1f ;  /* 0x0000000504047291 */ /* 0x000fc8000f8ff83f */
[----:B------:R-:W-:-:S04]  /*13b0*/  USHF.R.U32.HI UR4, URZ, 0x5, UR4 ;  /* 0x000000053f047899 */ /* 0x000fc80008011604 */
[----:B------:R-:W-:Y:S02]  /*13c0*/  @UP0 ULOP3.LUT UR39, UR4, 0x1, URZ, 0xc0, !UPT ;  /* 0x0000000104270892 */ /* 0x000fe4000f8ec03f */
[----:B------:R-:W-:-:S12]  /*13d0*/  UIMAD UR38, UR4, -0x2d, UR40 ;  /* 0xffffffd3042678a4 */ /* 0x000fd8000f8e0228 */
.L_x_12:
[----:B------:R-:W-:Y:S01]  /*13e0*/  ISETP.GE.U32.AND P0, PT, R22, UR8, PT ;  /* 0x0000000816007c0c */ /* 0x000fe2000bf06070 */
[----:B------:R-:W-:Y:S01]  /*13f0*/  IMAD.MOV.U32 R33, RZ, RZ, -0x1 ;  /* 0xffffffffff217424 */ /* 0x000fe200078e00ff */
[----:B------:R-:W-:Y:S01]  /*1400*/  PRMT R8, RZ, 0x7610, R8 ;  /* 0x00007610ff087816 */ /* 0x000fe20000000008 */
[----:B------:R-:W-:Y:S01]  /*1410*/  IMAD.MOV.U32 R32, RZ, RZ, -0x1 ;  /* 0xffffffffff207424 */ /* 0x000fe200078e00ff */
[----:B------:R-:W-:Y:S01]  /*1420*/  ISETP.GE.U32.AND.EX P0, PT, R19, UR9, PT, P0 ;  /* 0x0000000913007c0c */ /* 0x000fe2000bf06100 */
[----:B------:R-:W-:-:S12]  /*1430*/  IMAD.MOV.U32 R2, RZ, RZ, -0x1 ;  /* 0xffffffffff027424 */ /* 0x000fd800078e00ff */
[----:B------:R-:W-:Y:S05]  /*1440*/  @P0 BRA `(.L_x_13) ;  /* 0x0000000400300947 */ /* 0x000fea0003800000 */
[----:B------:R-:W0:Y:S01]  /*1450*/  LDC.64 R26, c[0x0][0x628] ;  /* 0x00018a00ff1a7b82 */ /* 0x000e220000000a00 */
[----:B------:R-:W-:Y:S02]  /*1460*/  IMAD.MOV.U32 R8, RZ, RZ, R22 ;  /* 0x000000ffff087224 */ /* 0x000fe400078e0016 */
[----:B------:R-:W-:-:S05]  /*1470*/  IMAD.MOV.U32 R9, RZ, RZ, R19 ;  /* 0x000000ffff097224 */ /* 0x000fca00078e0013 */
[----:B------:R-:W1:Y:S08]  /*1480*/  LDC R2, c[0x0][0x630] ;  /* 0x00018c00ff027b82 */ /* 0x000e700000000800 */
[----:B------:R-:W2:Y:S01]  /*1490*/  LDC.64 R28, c[0x0][0x620] ;  /* 0x00018800ff1c7b82 */ /* 0x000ea20000000a00 */
[----:B0-----:R-:W-:-:S04]  /*14a0*/  ISETP.NE.U32.AND P0, PT, R26, RZ, PT ;  /* 0x000000ff1a00720c */ /* 0x001fc80003f05070 */
[----:B------:R-:W-:-:S13]  /*14b0*/  ISETP.NE.AND.EX P0, PT, R27, RZ, PT, P0 ;  /* 0x000000ff1b00720c */ /* 0x000fda0003f05300 */
[----:B-12---:R-:W-:Y:S05]  /*14c0*/  @!P0 BRA `(.L_x_14) ;  /* 0x0000000000288947 */ /* 0x006fea0003800000 */
[----:B------:R-:W0:Y:S02]  /*14d0*/  LDC R13, c[0x0][0x634] ;  /* 0x00018d00ff0d7b82 */ /* 0x000e240000000800 */
[----:B0-----:R-:W-:-:S05]  /*14e0*/  IADD3 R13, P0, R22, R13, RZ ;  /* 0x0000000d160d7210 */ /* 0x001fca0007f1e0ff */
[----:B------:R-:W-:-:S04]  /*14f0*/  IMAD.X R15, RZ, RZ, R19, P0 ;  /* 0x000000ffff0f7224 */ /* 0x000fc800000e0613 */
[----:B------:R-:W-:-:S04]  /*1500*/  IMAD.WIDE.U32 R8, R15, R26, RZ ;  /* 0x0000001a0f087225 */ /* 0x000fc800078e00ff */
[----:B------:R-:W-:-:S04]  /*1510*/  IMAD.WIDE.U32 R10, P0, R13, R27, R8 ;  /* 0x0000001b0d0a7225 */ /* 0x000fc80007800008 */
[----:B------:R-:W-:-:S04]  /*1520*/  IMAD.WIDE.U32 R8, R13, R26, RZ ;  /* 0x0000001a0d087225 */ /* 0x000fc800078e00ff */
[----:B------:R-:W-:Y:S01]  /*1530*/  IMAD.X R13, RZ, RZ, RZ, P0 ;  /* 0x000000ffff0d7224 */ /* 0x000fe200000e06ff */
[----:B------:R-:W-:Y:S01]  /*1540*/  IADD3 RZ, P0, R9, R10, RZ ;  /* 0x0000000a09ff7210 */ /* 0x000fe20007f1e0ff */
[----:B------:R-:W-:-:S04]  /*1550*/  IMAD.MOV.U32 R12, RZ, RZ, R11 ;  /* 0x000000ffff0c7224 */ /* 0x000fc800078e000b */
[----:B------:R-:W-:-:S08]  /*1560*/  IMAD.WIDE.U32.X R8, R15, R27, R12, P0 ;  /* 0x0000001b0f087225 */ /* 0x000fd000000e040c */
.L_x_14:
[-CC-:B------:R-:W-:Y:S01]  /*1570*/  SHF.R.U64 R39, R8, R2.reuse, R9.reuse ;  /* 0x0000000208277219 */ /* 0x180fe20000001209 */
[----:B------:R-:W0:Y:S01]  /*1580*/  LDC.64 R32, c[0x0][0x640] ;  /* 0x00019000ff207b82 */ /* 0x000e220000000a00 */
[----:B------:R-:W-:Y:S01]  /*1590*/  SHF.R.U32.HI R2, RZ, R2, R9 ;  /* 0x00000002ff027219 */ /* 0x000fe20000011609 */
[----:B------:R-:W-:Y:S01]  /*15a0*/  IMAD.MOV.U32 R8, RZ, RZ, R22 ;  /* 0x000000ffff087224 */ /* 0x000fe200078e0016 */
[----:B------:R-:W-:Y:S01]  /*15b0*/  IADD3 R11, P0, RZ, -R39, RZ ;  /* 0x80000027ff0b7210 */ /* 0x000fe20007f1e0ff */
[----:B------:R-:W-:-:S04]  /*15c0*/  IMAD.MOV.U32 R30, RZ, RZ, 0x1 ;  /* 0x00000001ff1e7424 */ /* 0x000fc800078e00ff */
[----:B------:R-:W1:Y:S01]  /*15d0*/  LDC R10, c[0x0][0x618] ;  /* 0x00018600ff0a7b82 */ /* 0x000e620000000800 */
[----:B------:R-:W-:-:S04]  /*15e0*/  IMAD.X R9, RZ, RZ, ~R2, P0 ;  /* 0x000000ffff097224 */ /* 0x000fc800000e0e02 */
[-C--:B------:R-:W-:Y:S02]  /*15f0*/  IMAD R2, R9, R28.reuse, RZ ;  /* 0x0000001c09027224 */ /* 0x080fe400078e02ff */
[----:B------:R-:W-:Y:S01]  /*1600*/  IMAD.MOV.U32 R9, RZ, RZ, R19 ;  /* 0x000000ffff097224 */ /* 0x000fe200078e0013 */
[----:B------:R-:W2:Y:S01]  /*1610*/  LDC R13, c[0x0][0x608] ;  /* 0x00018200ff0d7b82 */ /* 0x000ea20000000800 */
[----:B------:R-:W-:-:S04]  /*1620*/  IMAD.WIDE.U32 R8, R11, R28, R8 ;  /* 0x0000001c0b087225 */ /* 0x000fc800078e0008 */
[----:B------:R-:W-:-:S03]  /*1630*/  IMAD R11, R11, R29, R2 ;  /* 0x0000001d0b0b7224 */ /* 0x000fc600078e0202 */
[----:B------:R-:W3:Y:S01]  /*1640*/  LDC R31, c[0x0][0x658] ;  /* 0x00019600ff1f7b82 */ /* 0x000ee20000000800 */
[----:B0-----:R-:W-:Y:S01]  /*1650*/  ISETP.NE.U32.AND P0, PT, R32, RZ, PT ;  /* 0x000000ff2000720c */ /* 0x001fe20003f05070 */
[----:B------:R-:W-:Y:S02]  /*1660*/  IMAD.MOV.U32 R2, RZ, RZ, -0x1 ;  /* 0xffffffffff027424 */ /* 0x000fe400078e00ff */
[----:B------:R-:W-:Y:S01]  /*1670*/  IMAD.IADD R9, R9, 0x1, R11 ;  /* 0x0000000109097824 */ /* 0x000fe200078e020b */
[----:B------:R-:W-:-:S03]  /*1680*/  ISETP.NE.AND.EX P0, PT, R33, RZ, PT, P0 ;  /* 0x000000ff2100720c */ /* 0x000fc60003f05300 */
[----:B------:R-:W0:Y:S01]  /*1690*/  LDC R29, c[0x0][0x600] ;  /* 0x00018000ff1d7b82 */ /* 0x000e220000000800 */
[-CC-:B-1----:R-:W-:Y:S02]  /*16a0*/  SHF.R.U64 R27, R8, R10.reuse, R9.reuse ;  /* 0x0000000a081b7219 */ /* 0x182fe40000001209 */
[----:B------:R-:W-:-:S05]  /*16b0*/  SHF.R.U32.HI R8, RZ, R10, R9 ;  /* 0x0000000aff087219 */ /* 0x000fca0000011609 */
[----:B------:R-:W1:Y:S01]  /*16c0*/  LDC R26, c[0x0][0x648] ;  /* 0x00019200ff1a7b82 */ /* 0x000e620000000800 */
[-CC-:B--2---:R-:W-:Y:S02]  /*16d0*/  SHF.R.U64 R40, R27, R13.reuse, R8.reuse ;  /* 0x0000000d1b287219 */ /* 0x184fe40000001208 */
[----:B------:R-:W-:-:S05]  /*16e0*/  SHF.R.U32.HI R8, RZ, R13, R8 ;  /* 0x0000000dff087219 */ /* 0x000fca0000011608 */
[----:B------:R-:W2:Y:S01]  /*16f0*/  LDC R28, c[0x0][0x638] ;  /* 0x00018e00ff1c7b82 */ /* 0x000ea20000000800 */
[-CC-:B---3--:R-:W-:Y:S02]  /*1700*/  SHF.R.U64 R42, R40, R31.reuse, R8.reuse ;  /* 0x0000001f282a7219 */ /* 0x188fe40000001208 */
[-C--:B------:R-:W-:Y:S02]  /*1710*/  SHF.L.U32 R2, R2, R31.reuse, RZ ;  /* 0x0000001f02027219 */ /* 0x080fe400000006ff */
[----:B------:R-:W-:Y:S01]  /*1720*/  SHF.R.U32.HI R9, RZ, R31, R8 ;  /* 0x0000001fff097219 */ /* 0x000fe20000011608 */
[----:B------:R-:W-:Y:S01]  /*1730*/  IMAD.MOV.U32 R8, RZ, RZ, R42 ;  /* 0x000000ffff087224 */ /* 0x000fe200078e002a */
[----:B------:R-:W-:Y:S01]  /*1740*/  LOP3.LUT R15, RZ, R2, RZ, 0x33, !PT ;  /* 0x00000002ff0f7212 */ /* 0x000fe200078e33ff */
[----:B------:R-:W3:Y:S01]  /*1750*/  LDC R38, c[0x0][0x610] ;  /* 0x00018400ff267b82 */ /* 0x000ee20000000800 */
[----:B------:R-:W-:Y:S05]  /*1760*/  @!P0 BRA `(.L_x_15) ;  /* 0x0000000000288947 */ /* 0x000fea0003800000 */
[----:B------:R-:W4:Y:S02]  /*1770*/  LDC R13, c[0x0][0x64c] ;  /* 0x00019300ff0d7b82 */ /* 0x000f240000000800 */
[----:B----4-:R-:W-:-:S05]  /*1780*/  IADD3 R13, P0, R42, R13, RZ ;  /* 0x0000000d2a0d7210 */ /* 0x010fca0007f1e0ff */
        /* <DEDUP_REMOVED lines=8> */
.L_x_15:
[----:B-1----:R-:W-:Y:S01]  /*1810*/  SHF.R.U64 R7, R8, R26, R9 ;  /* 0x0000001a08077219 */ /* 0x002fe20000001209 */
[----:B0-----:R-:W-:Y:S01]  /*1820*/  VIADD R8, R29, 0xffffffff ;  /* 0xffffffff1d087836 */ /* 0x001fe20000000000 */
[----:B------:R-:W-:Y:S01]  /*1830*/  SHF.L.U32 R2, R30, R31, RZ ;  /* 0x0000001f1e027219 */ /* 0x000fe200000006ff */
[----:B------:R-:W-:Y:S01]  /*1840*/  @P1 IMAD R20, R21, R24, R6 ;  /* 0x0000001815141224 */ /* 0x000fe200078e0206 */
[----:B------:R-:W-:Y:S01]  /*1850*/  LOP3.LUT R15, R40, R15, RZ, 0xc0, !PT ;  /* 0x0000000f280f7212 */ /* 0x000fe200078ec0ff */
[----:B------:R-:W-:Y:S01]  /*1860*/  IMAD.MOV R9, RZ, RZ, -R7 ;  /* 0x000000ffff097224 */ /* 0x000fe200078e0a07 */
[----:B------:R-:W-:Y:S01]  /*1870*/  LOP3.LUT R8, R27, R8, RZ, 0xc0, !PT ;  /* 0x000000081b087212 */ /* 0x000fe200078ec0ff */
[----:B------:R-:W-:Y:S02]  /*1880*/  IMAD.MOV.U32 R6, RZ, RZ, 0x1 ;  /* 0x00000001ff067424 */ /* 0x000fe400078e00ff */
[----:B------:R-:W-:Y:S02]  /*1890*/  IMAD R15, R2, R7, R15 ;  /* 0x00000007020f7224 */ /* 0x000fe400078e020f */
[----:B--2---:R-:W-:-:S02]  /*18a0*/  IMAD R2, R9, R28, R42 ;  /* 0x0000001c09027224 */ /* 0x004fc400078e022a */
[----:B---3--:R-:W-:Y:S02]  /*18b0*/  IMAD R33, R15, R38, R20 ;  /* 0x000000260f217224 */ /* 0x008fe400078e0214 */
[--C-:B------:R-:W-:Y:S01]  /*18c0*/  IMAD R2, R2, R29, R8.reuse ;  /* 0x0000001d02027224 */ /* 0x100fe200078e0208 */
[----:B------:R-:W-:-:S04]  /*18d0*/  PRMT R8, R6, 0x7610, R8 ;  /* 0x0000761006087816 */ /* 0x000fc80000000008 */
[----:B------:R-:W-:Y:S02]  /*18e0*/  SEL R32, R2, R33, !P1 ;  /* 0x0000002102207207 */ /* 0x000fe40004800000 */
[----:B------:R-:W-:Y:S01]  /*18f0*/  SEL R33, R33, R2, !P1 ;  /* 0x0000000221217207 */ /* 0x000fe20004800000 */
[----:B------:R-:W-:-:S07]  /*1900*/  IMAD.MOV.U32 R2, RZ, RZ, R39 ;  /* 0x000000ffff027224 */ /* 0x000fce00078e0027 */
.L_x_13:
[----:B------:R-:W-:Y:S05]  /*1910*/  @!P2 BRA `(.L_x_16) ;  /* 0x00000000000ca947 */ /* 0x000fea0003800000 */
[----:B------:R-:W-:Y:S01]  /*1920*/  UCGABAR_WAIT ;  /* 0x0000000000007dc7 */ /* 0x000fe20008000000 */
[----:B------:R-:W-:Y:S01]  /*1930*/  CCTL.IVALL ;  /* 0x00000000ff00798f */ /* 0x000fe20002000000 */
[----:B------:R-:W-:Y:S05]  /*1940*/  BRA `(.L_x_17) ;  /* 0x0000000000047947 */ /* 0x000fea0003800000 */
.L_x_16:
[----:B------:R-:W-:Y:S06]  /*1950*/  BAR.SYNC.DEFER_BLOCKING 0x0 ;  /* 0x0000000000007b1d */ /* 0x000fec0000010000 */
.L_x_17:
[----:B------:R-:W-:Y:S05]  /*1960*/  @!P4 BRA `(.L_x_18) ;  /* 0x0000001c0054c947 */ /* 0x000fea0003800000 */
[----:B------:R-:W-:-:S13]  /*1970*/  ISETP.GT.U32.AND P0, PT, R41, 0x1, PT ;  /* 0x000000012900780c */ /* 0x000fda0003f04070 */
[----:B------:R-:W-:Y:S05]  /*1980*/  @P0 EXIT ;  /* 0x000000000000094d */ /* 0x000fea0003800000 */
.L_x_19:
[----:B------:R-:W-:-:S08]  /*1990*/  NOP ;  /* 0x0000000000007918 */ /* 0x000fd00000000000 */
[----:B------:R-:W0:Y:S02]  /*19a0*/  USETMAXREG.TRY_ALLOC.CTAPOOL UP0, 0xe8 ;  /* 0x000000e8000079c8 */ /* 0x000e240008000600 */
[----:B0-----:R-:W-:-:S13]  /*19b0*/  PLOP3.LUT P0, PT, PT, PT, UP0, 0x80, 0x0 ;  /* 0x000000000000781c */ /* 0x001fda0003f0f008 */
[----:B------:R-:W-:Y:S05]  /*19c0*/  @!P0 BRA `(.L_x_19) ;  /* 0xfffffffc00f08947 */ /* 0x000fea000383ffff */
[----:B------:R-:W-:-:S13]  /*19d0*/  LOP3.LUT P0, RZ, R8, 0xff, RZ, 0xc0, !PT ;  /* 0x000000ff08ff7812 */ /* 0x000fda000780c0ff */
[----:B------:R-:W-:Y:S05]  /*19e0*/  @!P0 EXIT ;  /* 0x000000000000894d */ /* 0x000fea0003800000 */
[----:B------:R-:W0:Y:S01]  /*19f0*/  S2UR UR4, SR_CgaCtaId ;  /* 0x00000000000479c3 */ /* 0x000e220000008800 */
[CC--:B------:R-:W-:Y:S01]  /*1a00*/  LEA.HI R3, R5.reuse, R4.reuse, RZ, 0x2 ;  /* 0x0000000405037211 */ /* 0x0c0fe200078f10ff */
[----:B------:R-:W-:Y:S01]  /*1a10*/  UMOV UR41, 0x400 ;  /* 0x0000040000297882 */ /* 0x000fe20000000000 */
[----:B------:R-:W-:Y:S01]  /*1a20*/  LEA.HI R5, R5, R4, RZ, 0x5 ;  /* 0x0000000405057211 */ /* 0x000fe200078f28ff */
[----:B------:R-:W-:Y:S01]  /*1a30*/  UISETP.LT.AND UP0, UPT, UR40, 0x1, UPT ;  /* 0x000000012800788c */ /* 0x000fe2000bf01270 */
[--C-:B------:R-:W-:Y:S01]  /*1a40*/  SHF.R.S32.HI R38, RZ, 0x2, R3.reuse ;  /* 0x00000002ff267819 */ /* 0x100fe20000011403 */
[----:B------:R-:W-:Y:S01]  /*1a50*/  UIADD3 UR5, UR43, -0x1, URZ ;  /* 0xffffffff2b057890 */ /* 0x000fe2000fffe03f */
[----:B------:R-:W-:Y:S01]  /*1a60*/  SHF.R.S32.HI R7, RZ, 0x1f, R3 ;  /* 0x0000001fff077819 */ /* 0x000fe20000011403 */
[----:B------:R-:W1:Y:S01]  /*1a70*/  LDC R44, c[0x0][0x658] ;  /* 0x00019600ff2c7b82 */ /* 0x000e620000000800 */
[----:B------:R-:W-:Y:S01]  /*1a80*/  LOP3.LUT R3, R3, 0xfffffffc, RZ, 0xc0, !PT ;  /* 0xfffffffc03037812 */ /* 0x000fe200078ec0ff */
[----:B------:R-:W-:Y:S01]  /*1a90*/  USEL UR42, UR40, 0x1, UP0 ;  /* 0x00000001282a7887 */ /* 0x000fe20008000000 */
[----:B------:R-:W-:Y:S01]  /*1aa0*/  LEA.HI R7, R7, R38, RZ, 0x3 ;  /* 0x0000002607077211 */ /* 0x000fe200078f18ff */
[----:B------:R-:W-:Y:S01]  /*1ab0*/  UISETP.NE.AND UP0, UPT, UR5, URZ, UPT ;  /* 0x0000003f0500728c */ /* 0x000fe2000bf05270 */
[----:B------:R-:W-:Y:S01]  /*1ac0*/  SHF.R.S32.HI R5, RZ, 0x5, R5 ;  /* 0x00000005ff057819 */ /* 0x000fe20000011405 */
[----:B------:R-:W-:Y:S01]  /*1ad0*/  IMAD.IADD R3, R4, 0x1, -R3 ;  /* 0x0000000104037824 */ /* 0x000fe200078e0a03 */
[----:B------:R-:W-:Y:S01]  /*1ae0*/  LOP3.LUT R7, R7, 0xfffffff8, RZ, 0xc0, !PT ;  /* 0xfffffff807077812 */ /* 0x000fe200078ec0ff */
[----:B------:R-:W2:Y:S01]  /*1af0*/  LDC R4, c[0x0][0x288] ;  /* 0x0000a200ff047b82 */ /* 0x000ea20000000800 */
[----:B------:R-:W-:Y:S01]  /*1b00*/  USEL UR7, URZ, 0x1, UP0 ;  /* 0x000000013f077887 */ /* 0x000fe20008000000 */
[----:B------:R-:W-:Y:S01]  /*1b10*/  IMAD.SHL.U32 R40, R3, 0x2, RZ ;  /* 0x0000000203287824 */ /* 0x000fe200078e00ff */
[----:B------:R-:W-:Y:S01]  /*1b20*/  ULDC UR8, c[0x0][0x284] ;  /* 0x0000a10000087ab9 */ /* 0x000fe20000000800 */
[----:B------:R-:W-:Y:S01]  /*1b30*/  IMAD.IADD R38, R38, 0x1, -R7 ;  /* 0x0000000126267824 */ /* 0x000fe200078e0a07 */
[----:B------:R-:W-:Y:S01]  /*1b40*/  SHF.L.U64.HI R46, R16, 0x1, R0 ;  /* 0x00000001102e7819 */ /* 0x000fe20000010200 */
[----:B------:R-:W-:Y:S01]  /*1b50*/  IMAD.MOV.U32 R7, RZ, RZ, 0x1 ;  /* 0x00000001ff077424 */ /* 0x000fe200078e00ff */
[----:B------:R-:W-:Y:S01]  /*1b60*/  LOP3.LUT R51, R18, 0x1, RZ, 0xfc, !PT ;  /* 0x0000000112337812 */ /* 0x000fe200078efcff */
[----:B------:R-:W3:Y:S01]  /*1b70*/  LDC.64 R42, c[0x0][0x5c8] ;  /* 0x00017200ff2a7b82 */ /* 0x000ee20000000a00 */
[--C-:B------:R-:W-:Y:S01]  /*1b80*/  SHF.R.S32.HI R39, RZ, 0x1f, R38.reuse ;  /* 0x0000001fff277819 */ /* 0x100fe20000011426 */
[----:B0-----:R-:W-:Y:S01]  /*1b90*/  ULEA UR41, UR4, UR41, 0x18 ;  /* 0x0000002904297291 */ /* 0x001fe2000f8ec03f */
[C-C-:B------:R-:W-:Y:S01]  /*1ba0*/  IMAD R49, R5.reuse, -0x10, -R38.reuse ;  /* 0xfffffff005317824 */ /* 0x140fe200078e0a26 */
[----:B------:R-:W-:Y:S01]  /*1bb0*/  USHF.L.U32 UR4, UR5, 0x3, URZ ;  /* 0x0000000305047899 */ /* 0x000fe2000800063f */
[----:B------:R-:W-:Y:S01]  /*1bc0*/  IMAD.U32 R52, RZ, RZ, UR7 ;  /* 0x00000007ff347e24 */ /* 0x000fe2000f8e00ff */
[----:B------:R-:W-:Y:S01]  /*1bd0*/  UIADD3 UR5, UR41, 0x2d400, URZ ;  /* 0x0002d40029057890 */ /* 0x000fe2000fffe03f */
[----:B------:R-:W-:Y:S01]  /*1be0*/  IMAD.WIDE R38, R5, 0x10, R38 ;  /* 0x0000001005267825 */ /* 0x000fe200078e0226 */
[----:B------:R-:W0:Y:S01]  /*1bf0*/  LDC R47, c[0x0][0x600] ;  /* 0x00018000ff2f7b82 */ /* 0x000e220000000800 */
[----:B------:R-:W-:Y:S01]  /*1c00*/  UIADD3 UR6, UR41, 0x400, URZ ;  /* 0x0000040029067890 */ /* 0x000fe2000fffe03f */
[----:B------:R-:W-:Y:S01]  /*1c10*/  SHF.R.S32.HI R41, RZ, 0x1f, R40 ;  /* 0x0000001fff297819 */ /* 0x000fe20000011428 */
[----:B------:R-:W-:Y:S01]  /*1c20*/  IMAD.MOV.U32 R5, RZ, RZ, -0x1 ;  /* 0xffffffffff057424 */ /* 0x000fe200078e00ff */
[----:B------:R-:W-:Y:S01]  /*1c30*/  USHF.R.U32.HI UR5, URZ, 0x4, UR5 ;  /* 0x000000043f057899 */ /* 0x000fe20008011605 */
[----:B------:R-:W-:Y:S01]  /*1c40*/  VIADD R49, R49, UR8 ;  /* 0x0000000831317c36 */ /* 0x000fe20008000000 */
[----:B------:R-:W-:-:S02]  /*1c50*/  USHF.R.U32.HI UR6, URZ, 0x4, UR6 ;  /* 0x000000043f067899 */ /* 0x000fc40008011606 */
[-C--:B-1----:R-:W-:Y:S01]  /*1c60*/  SHF.L.U32 R5, R5, R44.reuse, RZ ;  /* 0x0000002c05057219 */ /* 0x082fe200000006ff */
[----:B------:R-:W-:Y:S01]  /*1c70*/  UIADD3 UR48, UR41, 0x2e0, URZ ;  /* 0x000002e029307890 */ /* 0x000fe2000fffe03f */
[----:B------:R-:W-:Y:S01]  /*1c80*/  SHF.L.U32 R44, R7, R44, RZ ;  /* 0x0000002c072c7219 */ /* 0x000fe200000006ff */
[----:B------:R-:W-:Y:S01]  /*1c90*/  ULOP3.LUT UR4, UR4, 0x8, URZ, 0xc0, !UPT ;  /* 0x0000000804047892 */ /* 0x000fe2000f8ec03f */
[----:B--2---:R-:W-:Y:S01]  /*1ca0*/  IMAD R45, R3, -0x2, R4 ;  /* 0xfffffffe032d7824 */ /* 0x004fe200078e0204 */
[----:B------:R-:W-:Y:S01]  /*1cb0*/  ULOP3.LUT UR5, UR5, 0x3fff, URZ, 0xc0, !UPT ;  /* 0x00003fff05057892 */ /* 0x000fe2000f8ec03f */
[----:B------:R-:W-:Y:S01]  /*1cc0*/  LOP3.LUT R48, RZ, R5, RZ, 0x33, !PT ;  /* 0x00000005ff307212 */ /* 0x000fe200078e33ff */
[----:B------:R-:W-:Y:S01]  /*1cd0*/  ULOP3.LUT UR6, UR6, 0x3fff, URZ, 0xc0, !UPT ;  /* 0x00003fff06067892 */ /* 0x000fe2000f8ec03f */
[----:B---3--:R-:W-:Y:S01]  /*1ce0*/  SHF.L.U64.HI R43, R42, 0x3, R43 ;  /* 0x000000032a2b7819 */ /* 0x008fe2000001022b */
[----:B------:R-:W-:Y:S02]  /*1cf0*/  USHF.L.U32 UR47, UR40, 0x1, URZ ;  /* 0x00000001282f7899 */ /* 0x000fe4000800063f */
[----:B------:R-:W-:-:S02]  /*1d00*/  UIADD3 UR42, -UR42, UR40, URZ ;  /* 0x000000282a2a7290 */ /* 0x000fc4000fffe13f */
[----:B------:R-:W-:Y:S02]  /*1d10*/  ULEA UR43, UR43, UR48, 0x3 ;  /* 0x000000302b2b7291 */ /* 0x000fe4000f8e183f */
[----:B------:R-:W-:Y:S01]  /*1d20*/  ULOP3.LUT UR49, UR4, 0x8, URZ, 0x3c, !UPT ;  /* 0x0000000804317892 */ /* 0x000fe2000f8e3c3f */
[----:B0-----:R-:W-:Y:S01]  /*1d30*/  VIADD R47, R47, 0xffffffff ;  /* 0xffffffff2f2f7836 */ /* 0x001fe20000000000 */
[----:B------:R-:W-:Y:S02]  /*1d40*/  ULOP3.LUT UR44, UR4, 0x18, URZ, 0x3c, !UPT ;  /* 0x00000018042c7892 */ /* 0x000fe4000f8e3c3f */
[----:B------:R-:W-:Y:S02]  /*1d50*/  ULOP3.LUT UR45, UR5, 0x10000, URZ, 0xfc, !UPT ;  /* 0x00010000052d7892 */ /* 0x000fe4000f8efc3f */
[----:B------:R-:W-:-:S12]  /*1d60*/  ULOP3.LUT UR46, UR6, 0x10000, URZ, 0xfc, !UPT ;  /* 0x00010000062e7892 */ /* 0x000fd8000f8efc3f */
.L_x_61:
[----:B------:R-:W-:-:S04]  /*1d70*/  SHF.L.U32 R0, R52, 0x1f, RZ ;  /* 0x0000001f34007819 */ /* 0x000fc800000006ff */
[----:B0-----:R-:W0:Y:S02]  /*1d80*/  SYNCS.PHASECHK.TRANS64.TRYWAIT P0, [UR43+-0x8], R0 ;  /* 0xfffff800ff0075a7 */ /* 0x001e24000800016b */
[----:B01-34-:R-:W-:Y:S05]  /*1d90*/  @!P0 BRA `(.L_x_20) ;  /* 0x0000004000288947 */ /* 0x01bfea0003800000 */
.L_x_124:
[----:B------:R-:W-:Y:S02]  /*1da0*/  ULDC UR4, c[0x0][0x28c] ;  /* 0x0000a30000047ab9 */ /* 0x000fe40000000800 */
[----:B------:R-:W-:-:S13]  /*1db0*/  ISETP.LT.AND P0, PT, RZ, UR4, PT ;  /* 0x00000004ff007c0c */ /* 0x000fda000bf01270 */
[----:B------:R-:W-:Y:S05]  /*1dc0*/  @P0 BRA `(.L_x_21) ;  /* 0x0000000000400947 */ /* 0x000fea0003800000 */
[----:B0-----:R-:W-:Y:S01]  /*1dd0*/  MOV R0, 0x0 ;  /* 0x0000000000007802 */ /* 0x001fe20000000f00 */
[----:B------:R-:W-:Y:S01]  /*1de0*/  ULDC.64 UR4, c[0x4][0x68] ;  /* 0x01001a0000047ab9 */ /* 0x000fe20000000a00 */
[----:B------:R-:W-:Y:S01]  /*1df0*/  ULDC.64 UR6, c[0x4][0x8] ;  /* 0x0100020000067ab9 */ /* 0x000fe20000000a00 */
[----:B------:R-:W-:Y:S01]  /*1e00*/  IMAD.U32 R4, RZ, RZ, UR4 ;  /* 0x00000004ff047e24 */ /* 0x000fe2000f8e00ff */
[----:B------:R0:W1:Y:S01]  /*1e10*/  LDC.64 R14, c[0x4][R0] ;  /* 0x01000000000e7b82 */ /* 0x0000620000000a00 */
[----:B------:R-:W-:Y:S01]  /*1e20*/  IMAD.U32 R5, RZ, RZ, UR5 ;  /* 0x00000005ff057e24 */ /* 0x000fe2000f8e00ff */
[----:B------:R-:W-:Y:S01]  /*1e30*/  ULDC.64 UR4, c[0x4][0x70] ;  /* 0x01001c0000047ab9 */ /* 0x000fe20000000a00 */
[----:B------:R-:W-:Y:S02]  /*1e40*/  IMAD.U32 R10, RZ, RZ, UR6 ;  /* 0x00000006ff0a7e24 */ /* 0x000fe4000f8e00ff */
[----:B------:R-:W-:Y:S02]  /*1e50*/  IMAD.U32 R6, RZ, RZ, UR4 ;  /* 0x00000004ff067e24 */ /* 0x000fe4000f8e00ff */
[----:B------:R-:W-:-:S02]  /*1e60*/  IMAD.U32 R7, RZ, RZ, UR5 ;  /* 0x00000005ff077e24 */ /* 0x000fc4000f8e00ff */
[----:B------:R-:W-:Y:S02]  /*1e70*/  IMAD.U32 R11, RZ, RZ, UR7 ;  /* 0x00000007ff0b7e24 */ /* 0x000fe4000f8e00ff */
[----:B------:R-:W-:Y:S02]  /*1e80*/  IMAD.MOV.U32 R8, RZ, RZ, 0x1e1 ;  /* 0x000001e1ff087424 */ /* 0x000fe400078e00ff */
[----:B------:R-:W-:Y:S02]  /*1e90*/  IMAD.MOV.U32 R12, RZ, RZ, 0x1 ;  /* 0x00000001ff0c7424 */ /* 0x000fe400078e00ff */
[----:B0-----:R-:W-:-:S07]  /*1ea0*/  IMAD.MOV.U32 R13, RZ, RZ, RZ ;  /* 0x000000ffff0d7224 */ /* 0x001fce00078e00ff */
[----:B------:R-:W-:-:S07]  /*1eb0*/  LEPC R20, `(.L_x_21) ;  /* 0x000000001014794e */ /* 0x000fce0000000000 */
[----:B-1---5:R-:W-:Y:S05]  /*1ec0*/  CALL.ABS.NOINC R14 ;  /* 0x000000000e007343 */ /* 0x022fea0003c00000 */
.L_x_21:
[----:B------:R-:W-:-:S13]  /*1ed0*/  ISETP.NE.AND P0, PT, R51, 0x3, PT ;  /* 0x000000033300780c */ /* 0x000fda0003f05270 */
[----:B------:R-:W-:Y:S05]  /*1ee0*/  @!P0 BRA `(.L_x_22) ;  /* 0x0000000000048947 */ /* 0x000fea0003800000 */
[----:B------:R-:W-:Y:S01]  /*1ef0*/  BPT.TRAP 0x1 ;  /* 0x000000040000795c */ /* 0x000fe20000300000 */
.L_x_22:
[----:B0-----:R-:W-:Y:S02]  /*1f00*/  IMAD.U32 R3, RZ, RZ, UR38 ;  /* 0x00000026ff037e24 */ /* 0x001fe4000f8e00ff */
[----:B------:R-:W-:-:S03]  /*1f10*/  IMAD.U32 R0, RZ, RZ, UR39 ;  /* 0x00000027ff007e24 */ /* 0x000fc6000f8e00ff */
[----:B------:R-:W-:Y:S02]  /*1f20*/  LEA R3, R3, UR41, 0x3 ;  /* 0x0000002903037c11 */ /* 0x000fe4000f8e18ff */
[----:B------:R-:W-:-:S04]  /*1f30*/  SHF.L.U32 R0, R0, 0x1f, RZ ;  /* 0x0000001f00007819 */ /* 0x000fc800000006ff */
[----:B------:R0:W1:Y:S01]  /*1f40*/  SYNCS.PHASECHK.TRANS64.TRYWAIT P1, [R3+URZ], R0 ;  /* 0x00000000030075a7 */ /* 0x000062000802017f */
[----:B------:R-:W-:Y:S05]  /*1f50*/  @!P0 BRA `(.L_x_23) ;  /* 0x0000000000048947 */ /* 0x000fea0003800000 */
[----:B------:R-:W-:Y:S01]  /*1f60*/  BPT.TRAP 0x1 ;  /* 0x000000040000795c */ /* 0x000fe20000300000 */
.L_x_23:
[----:B-1----:R-:W-:Y:S05]  /*1f70*/  @P1 BRA `(.L_x_24) ;  /* 0x0000000000081947 */ /* 0x002fea0003800000 */
[----:B------:R-:W1:Y:S02]  /*1f80*/  SYNCS.PHASECHK.TRANS64.TRYWAIT P1, [R3+URZ], R0 ;  /* 0x00000000030075a7 */ /* 0x000e64000802017f */
[----:B-1----:R-:W-:Y:S05]  /*1f90*/  @!P1 BRA `(.L_x_25) ;  /* 0x0000003c00c09947 */ /* 0x002fea0003800000 */
.L_x_24:
[----:B------:R-:W-:Y:S05]  /*1fa0*/  WARPSYNC.ALL ;  /* 0x0000000000007948 */ /* 0x000fea0003800000 */
[----:B------:R-:W-:Y:S01]  /*1fb0*/  ULEA UR4, UR38, UR46, 0x8 ;  /* 0x0000002e26047291 */ /* 0x000fe2000f8e403f */
[----:B------:R-:W-:Y:S01]  /*1fc0*/  WARPGROUP.ARRIVE ;  /* 0x00000000000079c5 */ /* 0x000fe20000000000 */
[----:B------:R-:W-:Y:S01]  /*1fd0*/  ULEA UR6, UR38, UR45, 0x6 ;  /* 0x0000002d26067291 */ /* 0x000fe2000f8e303f */
[----:B01----:R-:W-:Y:S01]  /*1fe0*/  IMAD.U32 R0, RZ, RZ, UR42 ;  /* 0x0000002aff007e24 */ /* 0x003fe2000f8e00ff */
[----:B------:R-:W-:Y:S01]  /*1ff0*/  UMOV UR5, 0x80000020 ;  /* 0x8000002000057882 */ /* 0x000fe20000000000 */
[----:B------:R-:W-:-:S03]  /*2000*/  UMOV UR7, 0x80000020 ;  /* 0x8000002000077882 */ /* 0x000fc60000000000 */
[----:B------:R-:W-:-:S03]  /*2010*/  ISETP.GE.AND P1, PT, R0, 0x1, PT ;  /* 0x000000010000780c */ /* 0x000fc60003f26270 */
[----:B------:R-:W-:Y:S01]  /*2020*/  IGMMA.64x16x32.S8.S8 R24, gdesc[UR4], RZ, !UPT, gsb0 ;  /* 0x00600000041879f1 */ /* 0x000fe2000c0410ff */
[----:B------:R-:W-:Y:S02]  /*2030*/  UIADD3 UR4, UR4, 0x2, URZ ;  /* 0x0000000204047890 */ /* 0x000fe4000fffe03f */
[----:B------:R-:W-:Y:S01]  /*2040*/  UIADD3 UR6, UR6, 0x2, URZ ;  /* 0x0000000206067890 */ /* 0x000fe2000fffe03f */
[----:B------:R-:W-:Y:S01]  /*2050*/  UMOV UR5, 0x80000020 ;  /* 0x8000002000057882 */ /* 0x000fe20000000000 */
[----:B------:R-:W-:Y:S01]  /*2060*/  UMOV UR7, 0x80000020 ;  /* 0x8000002000077882 */ /* 0x000fe20000000000 */
[----:B------:R-:W-:Y:S02]  /*2070*/  WARPGROUP.DEPBAR.LE gsb0, 0x0 ;  /* 0x00008000000079c5 */ /* 0x000fe40000010000 */
[----:B------:R-:W-:-:S06]  /*2080*/  WARPGROUP.ARRIVE ;  /* 0x00000000000079c5 */ /* 0x000fcc0000000000 */
[----:B------:R-:W-:Y:S03]  /*2090*/  IGMMA.64x16x32.S8.S8 R24, gdesc[UR4], R24, gsb0 ;  /* 0x00600000041879f1 */ /* 0x000fe60008041018 */
[----:B------:R-:W-:Y:S02]  /*20a0*/  WARPGROUP.DEPBAR.LE gsb0, 0x0 ;  /* 0x00008000000079c5 */ /* 0x000fe40000010000 */
[----:B------:R-:W-:Y:S05]  /*20b0*/  @!P1 BRA `(.L_x_26) ;  /* 0x0000000000d49947 */ /* 0x000fea0003800000 */
[----:B------:R-:W-:Y:S01]  /*20c0*/  UIADD3 UR4, UR38, 0x1, URZ ;  /* 0x0000000126047890 */ /* 0x000fe2000fffe03f */
[----:B------:R-:W-:Y:S02]  /*20d0*/  IMAD.U32 R0, RZ, RZ, UR42 ;  /* 0x0000002aff007e24 */ /* 0x000fe4000f8e00ff */
[----:B------:R-:W-:Y:S01]  /*20e0*/  IMAD.U32 R3, RZ, RZ, UR38 ;  /* 0x00000026ff037e24 */ /* 0x000fe2000f8e00ff */
[----:B------:R-:W-:-:S04]  /*20f0*/  UISETP.NE.AND UP0, UPT, UR4, 0x2d, UPT ;  /* 0x0000002d0400788c */ /* 0x000fc8000bf05270 */
[----:B------:R-:W-:Y:S02]  /*2100*/  USEL UR5, URZ, 0x1, UP0 ;  /* 0x000000013f057887 */ /* 0x000fe40008000000 */
[----:B------:R-:W-:Y:S02]  /*2110*/  USEL UR8, UR4, URZ, UP0 ;  /* 0x0000003f04087287 */ /* 0x000fe40008000000 */
[----:B------:R-:W-:-:S06]  /*2120*/  ULOP3.LUT UR5, UR39, UR5, URZ, 0x3c, !UPT ;  /* 0x0000000527057292 */ /* 0x000fcc000f8e3c3f */
[----:B------:R-:W-:-:S07]  /*2130*/  IMAD.U32 R6, RZ, RZ, UR5 ;  /* 0x00000005ff067e24 */ /* 0x000fce000f8e00ff */
.L_x_33:
[----:B------:R-:W-:Y:S05]  /*2140*/  @!P0 BRA `(.L_x_27) ;  /* 0x0000000000048947 */ /* 0x000fea0003800000 */
[----:B------:R-:W-:Y:S01]  /*2150*/  BPT.TRAP 0x1 ;  /* 0x000000040000795c */ /* 0x000fe20000300000 */
.L_x_27:
[----:B------:R-:W-:Y:S01]  /*2160*/  ULEA UR4, UR8, UR41, 0x3 ;  /* 0x0000002908047291 */ /* 0x000fe2000f8e183f */
[----:B------:R-:W-:-:S08]  /*2170*/  SHF.L.U32 R4, R6, 0x1f, RZ ;  /* 0x0000001f06047819 */ /* 0x000fd000000006ff */
[----:B------:R0:W1:Y:S01]  /*2180*/  SYNCS.PHASECHK.TRANS64.TRYWAIT P1, [UR4], R4 ;  /* 0x00000004ff0075a7 */ /* 0x0000620008020144 */
[----:B------:R-:W-:Y:S05]  /*2190*/  @!P0 BRA `(.L_x_28) ;  /* 0x0000000000048947 */ /* 0x000fea0003800000 */
[----:B------:R-:W-:Y:S01]  /*21a0*/  BPT.TRAP 0x1 ;  /* 0x000000040000795c */ /* 0x000fe20000300000 */
.L_x_28:
[----:B-1----:R-:W-:Y:S05]  /*21b0*/  @P1 BRA `(.L_x_29) ;  /* 0x0000000000081947 */ /* 0x002fea0003800000 */
[----:B------:R-:W1:Y:S02]  /*21c0*/  SYNCS.PHASECHK.TRANS64.TRYWAIT P1, [UR4], R4 ;  /* 0x00000004ff0075a7 */ /* 0x000e640008020144 */
[----:B-1----:R-:W-:Y:S05]  /*21d0*/  @!P1 BRA `(.L_x_30) ;  /* 0x0000003c00449947 */ /* 0x002fea0003800000 */
.L_x_29:
[----:B------:R-:W-:Y:S01]  /*21e0*/  ULEA UR4, UR8, UR46, 0x8 ;  /* 0x0000002e08047291 */ /* 0x000fe2000f8e403f */
[----:B------:R-:W-:Y:S01]  /*21f0*/  WARPGROUP.ARRIVE ;  /* 0x00000000000079c5 */ /* 0x000fe20000000000 */
[----:B------:R-:W-:Y:S01]  /*2200*/  ULEA UR6, UR8, UR45, 0x6 ;  /* 0x0000002d08067291 */ /* 0x000fe2000f8e303f */
[----:B------:R-:W-:Y:S01]  /*2210*/  UMOV UR5, 0x80000020 ;  /* 0x8000002000057882 */ /* 0x000fe20000000000 */
[----:B------:R-:W-:-:S07]  /*2220*/  UMOV UR7, 0x80000020 ;  /* 0x8000002000077882 */ /* 0x000fce0000000000 */
[----:B------:R-:W-:Y:S01]  /*2230*/  IGMMA.64x16x32.S8.S8 R24, gdesc[UR4], R24, gsb0 ;  /* 0x00600000041879f1 */ /* 0x000fe20008041018 */
        /* <DEDUP_REMOVED lines=9> */
[----:B------:R-:W-:Y:S01]  /*22d0*/  BPT.TRAP 0x1 ;  /* 0x000000040000795c */ /* 0x000fe20000300000 */
.L_x_31:
[----:B------:R-:W-:-:S13]  /*22e0*/  ISETP.NE.AND P1, PT, R35, RZ, PT ;  /* 0x000000ff2300720c */ /* 0x000fda0003f25270 */
[----:B01----:R-:W-:-:S05]  /*22f0*/  @P1 LEA R4, R3, UR41, 0x3 ;  /* 0x0000002903041c11 */ /* 0x003fca000f8e18ff */
[----:B------:R-:W-:-:S05]  /*2300*/  @P1 VIADD R5, R4, 0x168 ;  /* 0x0000016804051836 */ /* 0x000fca0000000000 */
[----:B------:R-:W-:-:S04]  /*2310*/  @P1 PRMT R5, R34, 0x654, R5 ;  /* 0x0000065422051816 */ /* 0x000fc80000000005 */
[----:B------:R0:W-:Y:S01]  /*2320*/  @P1 SYNCS.ARRIVE.TRANS64.RED.A1T0 RZ, [R5+URZ], RZ ;  /* 0x000000ff05ff19a7 */ /* 0x0001e2000810043f */
[----:B------:R-:W-:-:S13]  /*2330*/  ISETP.GT.U32.AND P1, PT, R18, 0x1, PT ;  /* 0x000000011200780c */ /* 0x000fda0003f24070 */
[----:B0-----:R-:W-:Y:S05]  /*2340*/  @P1 BRA `(.L_x_32) ;  /* 0x0000000000041947 */ /* 0x001fea0003800000 */
[----:B------:R-:W-:Y:S01]  /*2350*/  BPT.TRAP 0x1 ;  /* 0x000000040000795c */ /* 0x000fe20000300000 */
.L_x_32:
[----:B------:R-:W-:Y:S01]  /*2360*/  UIADD3 UR8, UR8, 0x1, URZ ;  /* 0x0000000108087890 */ /* 0x000fe2000fffe03f */
[C---:B------:R-:W-:Y:S01]  /*2370*/  ISETP.GT.AND P2, PT, R0.reuse, 0x1, PT ;  /* 0x000000010000780c */ /* 0x040fe20003f44270 */
[----:B------:R-:W-:Y:S02]  /*2380*/  VIADD R3, R3, 0x1 ;  /* 0x0000000103037836 */ /* 0x000fe40000000000 */
[----:B------:R-:W-:Y:S01]  /*2390*/  UISETP.NE.AND UP0, UPT, UR8, 0x2d, UPT ;  /* 0x0000002d0800788c */ /* 0x000fe2000bf05270 */
[----:B------:R-:W-:Y:S02]  /*23a0*/  VIADD R0, R0, 0xffffffff ;  /* 0xffffffff00007836 */ /* 0x000fe40000000000 */
[C---:B------:R-:W-:Y:S01]  /*23b0*/  ISETP.NE.AND P1, PT, R3.reuse, 0x2d, PT ;  /* 0x0000002d0300780c */ /* 0x040fe20003f25270 */
[----:B------:R-:W-:Y:S02]  /*23c0*/  USEL UR4, URZ, 0x1, UP0 ;  /* 0x000000013f047887 */ /* 0x000fe40008000000 */
[----:B------:R-:W-:Y:S01]  /*23d0*/  USEL UR8, UR8, URZ, UP0 ;  /* 0x0000003f08087287 */ /* 0x000fe20008000000 */
[----:B------:R-:W-:-:S03]  /*23e0*/  SEL R3, R3, RZ, P1 ;  /* 0x000000ff03037207 */ /* 0x000fc60000800000 */
[----:B------:R-:W-:Y:S01]  /*23f0*/  LOP3.LUT R6, R6, UR4, RZ, 0x3c, !PT ;  /* 0x0000000406067c12 */ /* 0x000fe2000f8e3cff */
[----:B------:R-:W-:Y:S07]  /*2400*/  @P2 BRA `(.L_x_33) ;  /* 0xfffffffc004c2947 */ /* 0x000fee000383ffff */
.L_x_26:
[----:B------:R-:W0:Y:S01]  /*2410*/  LDC R0, c[0x0][0x28c] ;  /* 0x0000a300ff007b82 */ /* 0x000e220000000800 */
[----:B------:R-:W-:-:S04]  /*2420*/  IMAD.U32 R3, RZ, RZ, UR49 ;  /* 0x00000031ff037e24 */ /* 0x000fc8000f8e00ff */
[----:B------:R1:W-:Y:S01]  /*2430*/  SYNCS.ARRIVE.TRANS64.A1T0 RZ, [R3+UR48], RZ ;  /* 0x000000ff03ff79a7 */ /* 0x0003e20008100030 */
[----:B0-----:R-:W-:-:S13]  /*2440*/  ISETP.GE.AND P1, PT, R0, 0x1, PT ;  /* 0x000000010000780c */ /* 0x001fda0003f26270 */
[----:B-1----:R-:W-:Y:S05]  /*2450*/  @!P1 BRA `(.L_x_34) ;  /* 0x0000000000509947 */ /* 0x002fea0003800000 */
[----:B------:R-:W-:Y:S05]  /*2460*/  @!P0 BRA `(.L_x_35) ;  /* 0x0000000000048947 */ /* 0x000fea0003800000 */
[----:B------:R-:W-:Y:S01]  /*2470*/  BPT.TRAP 0x1 ;  /* 0x000000040000795c */ /* 0x000fe20000300000 */
.L_x_35:
[----:B------:R-:W-:Y:S01]  /*2480*/  ISETP.NE.AND P0, PT, R35, RZ, PT ;  /* 0x000000ff2300720c */ /* 0x000fe20003f05270 */
[----:B------:R-:W-:Y:S01]  /*2490*/  BSSY B0, `(.L_x_36) ;  /* 0x000000e000007945 */ /* 0x000fe20003800000 */
[----:B------:R-:W-:-:S11]  /*24a0*/  ISETP.GT.U32.AND P1, PT, R18, 0x1, PT ;  /* 0x000000011200780c */ /* 0x000fd60003f24070 */
[----:B------:R-:W-:Y:S05]  /*24b0*/  @!P0 BRA `(.L_x_37) ;  /* 0x00000000002c8947 */ /* 0x000fea0003800000 */
[----:B------:R-:W-:-:S04]  /*24c0*/  UIADD3 UR6, UR38, UR42, URZ ;  /* 0x0000002a26067290 */ /* 0x000fc8000fffe03f */
[----:B------:R-:W-:-:S04]  /*24d0*/  UIMAD.WIDE.U32 UR4, UR6, 0x6c16c16d, URZ ;  /* 0x6c16c16d060478a5 */ /* 0x000fc8000f8e003f */
[----:B------:R-:W-:-:S04]  /*24e0*/  UIADD3 UR4, UR6, -UR5, URZ ;  /* 0x8000000506047290 */ /* 0x000fc8000fffe03f */
[----:B------:R-:W-:-:S04]  /*24f0*/  ULEA.HI UR4, UR4, UR5, URZ, 0x1f ;  /* 0x0000000504047291 */ /* 0x000fc8000f8ff83f */
[----:B------:R-:W-:-:S04]  /*2500*/  USHF.R.U32.HI UR4, URZ, 0x5, UR4 ;  /* 0x000000053f047899 */ /* 0x000fc80008011604 */
[----:B------:R-:W-:-:S04]  /*2510*/  UIMAD UR4, UR4, -0x2d, UR6 ;  /* 0xffffffd3040478a4 */ /* 0x000fc8000f8e0206 */
[----:B------:R-:W-:-:S04]  /*2520*/  ULEA UR4, UR4, UR41, 0x3 ;  /* 0x0000002904047291 */ /* 0x000fc8000f8e183f */
[----:B------:R-:W-:-:S06]  /*2530*/  UIADD3 UR4, UR4, 0x168, URZ ;  /* 0x0000016804047890 */ /* 0x000fcc000fffe03f */
[----:B------:R-:W-:-:S05]  /*2540*/  IMAD.U32 R3, RZ, RZ, UR4 ;  /* 0x00000004ff037e24 */ /* 0x000fca000f8e00ff */
[----:B------:R-:W-:-:S04]  /*2550*/  PRMT R0, R34, 0x654, R3 ;  /* 0x0000065422007816 */ /* 0x000fc80000000003 */
[----:B------:R0:W-:Y:S03]  /*2560*/  SYNCS.ARRIVE.TRANS64.RED.A1T0 RZ, [R0+URZ], RZ ;  /* 0x000000ff00ff79a7 */ /* 0x0001e6000810043f */
.L_x_37:
[----:B------:R-:W-:Y:S05]  /*2570*/  BSYNC B0 ;  /* 0x0000000000007941 */ /* 0x000fea0003800000 */
.L_x_36:
[----:B------:R-:W-:Y:S05]  /*2580*/  @P1 BRA `(.L_x_34) ;  /* 0x0000000000041947 */ /* 0x000fea0003800000 */
[----:B------:R-:W-:Y:S01]  /*2590*/  BPT.TRAP 0x1 ;  /* 0x000000040000795c */ /* 0x000fe20000300000 */
.L_x_34:
[----:B------:R-:W-:Y:S01]  /*25a0*/  SHF.L.U32 R3, R52, 0x1f, RZ ;  /* 0x0000001f34037819 */ /* 0x000fe200000006ff */
[----:B------:R-:W-:Y:S01]  /*25b0*/  UISETP.GE.U32.AND UP1, UPT, UR47, 0x2d, UPT ;  /* 0x0000002d2f00788c */ /* 0x000fe2000bf26070 */
[----:B0-----:R-:W-:Y:S01]  /*25c0*/  IMAD.SHL.U32 R0, R33, 0x40, RZ ;  /* 0x0000004021007824 */ /* 0x001fe200078e00ff */
[----:B------:R-:W-:Y:S01]  /*25d0*/  UIADD3 UR38, UR38, UR47, URZ ;  /* 0x0000002f26267290 */ /* 0x000fe2000fffe03f */
[----:B------:R-:W0:Y:S03]  /*25e0*/  SYNCS.PHASECHK.TRANS64.TRYWAIT P0, [UR43+0x8], R3 ;  /* 0x00000803ff0075a7 */ /* 0x000e26000800016b */
[----:B------:R-:W-:-:S04]  /*25f0*/  UISETP.GT.U32.AND UP0, UPT, UR38, 0x2c, UPT ;  /* 0x0000002c2600788c */ /* 0x000fc8000bf04070 */
[----:B------:R-:W-:Y:S02]  /*2600*/  UISETP.LT.U32.AND UP0, UPT, UR47, 0x2d, UP0 ;  /* 0x0000002d2f00788c */ /* 0x000fe40008701070 */
[----:B------:R-:W-:Y:S02]  /*2610*/  @UP1 UIMAD.WIDE.U32 UR4, UR38, 0x6c16c16d, URZ ;  /* 0x6c16c16d260418a5 */ /* 0x000fe4000f8e003f */
[----:B------:R-:W-:Y:S02]  /*2620*/  USEL UR6, URZ, 0x1, !UP0 ;  /* 0x000000013f067887 */ /* 0x000fe4000c000000 */
[----:B------:R-:W-:Y:S02]  /*2630*/  @UP1 UIADD3 UR4, UR38, -UR5, URZ ;  /* 0x8000000526041290 */ /* 0x000fe4000fffe03f */
[----:B------:R-:W-:Y:S02]  /*2640*/  ULOP3.LUT UR39, UR39, UR6, URZ, 0x3c, !UPT ;  /* 0x0000000627277292 */ /* 0x000fe4000f8e3c3f */
[----:B------:R-:W-:-:S04]  /*2650*/  @UP1 ULEA.HI UR4, UR4, UR5, URZ, 0x1f ;  /* 0x0000000504041291 */ /* 0x000fc8000f8ff83f */
[----:B------:R-:W-:-:S04]  /*2660*/  @UP1 USHF.R.U32.HI UR4, URZ, 0x5, UR4 ;  /* 0x000000053f041899 */ /* 0x000fc80008011604 */
[----:B------:R-:W-:Y:S01]  /*2670*/  @UP1 ULOP3.LUT UR39, UR39, 0x1, UR4, 0x78, !UPT ;  /* 0x0000000127271892 */ /* 0x000fe2000f8e7804 */
[----:B0-----:R-:W-:Y:S11]  /*2680*/  @!P0 BRA `(.L_x_38) ;  /* 0x0000003800308947 */ /* 0x001ff60003800000 */
.L_x_125:
[----:B------:R-:W-:Y:S01]  /*2690*/  ULDC UR4, c[0x0][0x284] ;  /* 0x0000a10000047ab9 */ /* 0x000fe20000000800 */
[----:B------:R-:W-:Y:S01]  /*26a0*/  IMAD.SHL.U32 R13, R32, 0x10, RZ ;  /* 0x00000010200d7824 */ /* 0x000fe200078e00ff */
[----:B------:R-:W-:Y:S01]  /*26b0*/  ISETP.GE.AND P0, PT, R0, UR4, PT ;  /* 0x0000000400007c0c */ /* 0x000fe2000bf06270 */
[----:B------:R-:W-:-:S03]  /*26c0*/  ULDC UR4, c[0x0][0x288] ;  /* 0x0000a20000047ab9 */ /* 0x000fc60000000800 */
[----:B------:R-:W-:-:S13]  /*26d0*/  ISETP.GE.OR P0, PT, R13, UR4, P0 ;  /* 0x000000040d007c0c */ /* 0x000fda0008706670 */
[----:B------:R-:W-:Y:S05]  /*26e0*/  @P0 BRA `(.L_x_39) ;  /* 0x0000000800480947 */ /* 0x000fea0003800000 */
[----:B------:R-:W-:Y:S01]  /*26f0*/  SHF.R.S32.HI R21, RZ, 0x1f, R2 ;  /* 0x0000001fff157819 */ /* 0x000fe20000011402 */
[----:B------:R-:W-:Y:S01]  /*2700*/  ULDC.64 UR4, c[0x0][0x5d0] ;  /* 0x0001740000047ab9 */ /* 0x000fe20000000a00 */
[----:B------:R-:W-:Y:S01]  /*2710*/  SHF.R.S32.HI R12, RZ, 0x1f, R13 ;  /* 0x0000001fff0c7819 */ /* 0x000fe2000001140d */
[----:B0-----:R-:W-:Y:S01]  /*2720*/  IMAD.WIDE.U32 R4, R2, UR4, R40 ;  /* 0x0000000402047c25 */ /* 0x001fe2000f8e0028 */
[----:B------:R-:W-:Y:S01]  /*2730*/  ULDC.64 UR6, c[0x0][0x5c8] ;  /* 0x0001720000067ab9 */ /* 0x000fe20000000a00 */
[----:B------:R-:W-:Y:S02]  /*2740*/  BSSY B0, `(.L_x_39) ;  /* 0x000008c000007945 */ /* 0x000fe40003800000 */
[----:B------:R-:W-:Y:S01]  /*2750*/  IMAD R3, R21, UR4, RZ ;  /* 0x0000000415037c24 */ /* 0x000fe2000f8e02ff */
[----:B------:R-:W-:Y:S01]  /*2760*/  IADD3 R4, P0, R13, R4, RZ ;  /* 0x000000040d047210 */ /* 0x000fe20007f1e0ff */
[----:B------:R-:W-:-:S04]  /*2770*/  IMAD.WIDE R6, R33, 0x40, R38 ;  /* 0x0000004021067825 */ /* 0x000fc800078e0226 */
[----:B------:R-:W-:Y:S01]  /*2780*/  IMAD R3, R2, UR5, R3 ;  /* 0x0000000502037c24 */ /* 0x000fe2000f8e0203 */
[----:B------:R-:W-:Y:S01]  /*2790*/  ULDC.64 UR4, c[0x0][0x5c0] ;  /* 0x0001700000047ab9 */ /* 0x000fe20000000a00 */
[----:B------:R-:W-:Y:S02]  /*27a0*/  IMAD.IADD R20, R49, 0x1, -R0 ;  /* 0x0000000131147824 */ /* 0x000fe400078e0a00 */
[----:B------:R-:W-:Y:S01]  /*27b0*/  IMAD.IADD R53, R45, 0x1, -R13 ;  /* 0x000000012d357824 */ /* 0x000fe200078e0a0d */
[----:B------:R-:W-:Y:S01]  /*27c0*/  IADD3.X R5, R12, R5, R3, P0, !PT ;  /* 0x000000050c057210 */ /* 0x000fe200007fe403 */
[----:B------:R-:W-:Y:S02]  /*27d0*/  IMAD R3, R7, UR6, RZ ;  /* 0x0000000607037c24 */ /* 0x000fe4000f8e02ff */
[----:B------:R-:W-:-:S04]  /*27e0*/  IMAD.WIDE.U32 R4, R6, UR6, R4 ;  /* 0x0000000606047c25 */ /* 0x000fc8000f8e0004 */
[----:B------:R-:W-:Y:S01]  /*27f0*/  IMAD R3, R6, UR7, R3 ;  /* 0x0000000706037c24 */ /* 0x000fe2000f8e0203 */
[----:B------:R-:W-:-:S04]  /*2800*/  IADD3 R8, P0, R4, UR4, RZ ;  /* 0x0000000404087c10 */ /* 0x000fc8000ff1e0ff */
[----:B------:R-:W-:Y:S02]  /*2810*/  IADD3.X R9, R5, UR5, R3, P0, !PT ;  /* 0x0000000505097c10 */ /* 0x000fe400087fe403 */
[----:B-----5:R-:W-:Y:S02]  /*2820*/  ISETP.NE.AND P0, PT, R37, RZ, PT ;  /* 0x000000ff2500720c */ /* 0x020fe40003f05270 */
[----:B------:R-:W-:-:S05]  /*2830*/  LEA R10, P1, R42, R8, 0x3 ;  /* 0x000000082a0a7211 */ /* 0x000fca00078218ff */
[----:B------:R-:W-:-:S06]  /*2840*/  IMAD.X R11, R43, 0x1, R9, P1 ;  /* 0x000000012b0b7824 */ /* 0x000fcc00008e0609 */
[----:B------:R-:W-:Y:S05]  /*2850*/  @!P0 BRA `(.L_x_40) ;  /* 0x0000000400808947 */ /* 0x000fea0003800000 */
[----:B------:R-:W0:Y:S01]  /*2860*/  LDC.64 R14, c[0x0][0x5b0] ;  /* 0x00016c00ff0e7b82 */ /* 0x000e220000000a00 */
[----:B------:R-:W-:Y:S01]  /*2870*/  ULDC.64 UR4, c[0x0][0x5b8] ;  /* 0x00016e0000047ab9 */ /* 0x000fe20000000a00 */
[----:B------:R-:W-:Y:S01]  /*2880*/  ISETP.GE.AND P1, PT, R20, 0x1, PT ;  /* 0x000000011400780c */ /* 0x000fe20003f26270 */
[C---:B------:R-:W-:Y:S01]  /*2890*/  IMAD.WIDE.U32 R4, R2.reuse, UR4, R40 ;  /* 0x0000000402047c25 */ /* 0x040fe2000f8e0028 */
[----:B------:R-:W-:Y:S02]  /*28a0*/  BSSY B1, `(.L_x_41) ;  /* 0x000000e000017945 */ /* 0x000fe40003800000 */
[----:B------:R-:W-:Y:S01]  /*28b0*/  ISETP.LT.OR P2, PT, R53, 0x1, !P1 ;  /* 0x000000013500780c */ /* 0x000fe20004f41670 */
[----:B------:R-:W-:Y:S01]  /*28c0*/  IMAD R3, R21, UR4, RZ ;  /* 0x0000000415037c24 */ /* 0x000fe2000f8e02ff */
[----:B------:R-:W1:Y:S01]  /*28d0*/  LDC.64 R32, c[0x0][0x5a8] ;  /* 0x00016a00ff207b82 */ /* 0x000e620000000a00 */
[----:B------:R-:W-:Y:S02]  /*28e0*/  IADD3 R4, P0, R13, R4, RZ ;  /* 0x000000040d047210 */ /* 0x000fe40007f1e0ff */
[----:B------:R-:W-:-:S05]  /*28f0*/  IMAD R3, R2, UR5, R3 ;  /* 0x0000000502037c24 */ /* 0x000fca000f8e0203 */
[----:B------:R-:W-:Y:S01]  /*2900*/  IADD3.X R5, R12, R5, R3, P0, !PT ;  /* 0x000000050c057210 */ /* 0x000fe200007fe403 */
[-C--:B0-----:R-:W-:Y:S02]  /*2910*/  IMAD R0, R7, R14.reuse, RZ ;  /* 0x0000000e07007224 */ /* 0x081fe400078e02ff */
[----:B------:R-:W-:-:S04]  /*2920*/  IMAD.WIDE.U32 R2, R6, R14, R4 ;  /* 0x0000000e06027225 */ /* 0x000fc800078e0004 */
[----:B------:R-:W-:Y:S01]  /*2930*/  IMAD R21, R6, R15, R0 ;  /* 0x0000000f06157224 */ /* 0x000fe200078e0200 */
[----:B-1----:R-:W-:-:S04]  /*2940*/  IADD3 R12, P0, R2, R32, RZ ;  /* 0x00000020020c7210 */ /* 0x002fc80007f1e0ff */
[----:B------:R-:W-:Y:S01]  /*2950*/  IADD3.X R13, R33, R3, R21, P0, !PT ;  /* 0x00000003210d7210 */ /* 0x000fe200007fe415 */
[----:B------:R-:W-:Y:S08]  /*2960*/  @P2 BRA `(.L_x_42) ;  /* 0x0000000000042947 */ /* 0x000ff00003800000 */
[----:B------:R0:W5:Y:S02]  /*2970*/  LDG.E.U8 R50, desc[UR36][R12.64] ;  /* 0x000000240c327981 */ /* 0x000164000c1e1100 */
.L_x_42:
[----:B------:R-:W-:Y:S05]  /*2980*/  BSYNC B1 ;  /* 0x0000000000017941 */ /* 0x000fea0003800000 */
.L_x_41:
[----:B-----5:R-:W-:Y:S01]  /*2990*/  LOP3.LUT R0, R50, 0xffff, RZ, 0xc0, !PT ;  /* 0x0000ffff32007812 */ /* 0x020fe200078ec0ff */
[C---:B------:R-:W-:Y:S01]  /*29a0*/  IMAD.SHL.U32 R2, R14.reuse, 0x8, RZ ;  /* 0x000000080e027824 */ /* 0x040fe200078e00ff */
[----:B------:R-:W-:Y:S01]  /*29b0*/  SHF.L.U64.HI R3, R14, 0x3, R15 ;  /* 0x000000030e037819 */ /* 0x000fe2000001020f */
[----:B------:R-:W-:Y:S01]  /*29c0*/  BSSY B1, `(.L_x_43) ;  /* 0x000000e000017945 */ /* 0x000fe20003800000 */
[----:B------:R-:W-:Y:S02]  /*29d0*/  PRMT R0, R0, 0x8880, RZ ;  /* 0x0000888000007816 */ /* 0x000fe400000000ff */
[----:B------:R-:W-:Y:S01]  /*29e0*/  ISETP.LT.OR P3, PT, R53, 0x2, !P1 ;  /* 0x000000023500780c */ /* 0x000fe20004f61670 */
[----:B------:R-:W-:Y:S01]  /*29f0*/  IMAD.WIDE.U32 R2, R6, R14, R2 ;  /* 0x0000000e06027225 */ /* 0x000fe200078e0002 */
[----:B------:R-:W-:-:S03]  /*2a00*/  ISETP.GE.AND P0, PT, R20, 0x9, PT ;  /* 0x000000091400780c */ /* 0x000fc60003f06270 */
[----:B------:R-:W-:Y:S01]  /*2a10*/  IMAD R7, R0, R37, RZ ;  /* 0x0000002500077224 */ /* 0x000fe200078e02ff */
[----:B------:R-:W-:Y:S01]  /*2a20*/  IADD3 R2, P4, P5, R4, R32, R2 ;  /* 0x0000002004027210 */ /* 0x000fe20007d9e002 */
[----:B------:R-:W-:Y:S02]  /*2a30*/  IMAD.IADD R6, R21, 0x1, R3 ;  /* 0x0000000115067824 */ /* 0x000fe400078e0203 */
[----:B------:R-:W-:-:S05]  /*2a40*/  @!P2 IMAD R15, R24, R36, R7 ;  /* 0x00000024180fa224 */ /* 0x000fca00078e0207 */
[----:B------:R1:W-:Y:S01]  /*2a50*/  @!P2 STG.E.U8 desc[UR36][R8.64], R15 ;  /* 0x0000000f0800a986 */ /* 0x0003e2000c101124 */
[----:B------:R-:W-:Y:S05]  /*2a60*/  @P3 BRA `(.L_x_44) ;  /* 0x00000000000c3947 */ /* 0x000fea0003800000 */
[----:B------:R-:W2:Y:S02]  /*2a70*/  LDG.E.U8 R50, desc[UR36][R12.64+0x1] ;  /* 0x000001240c327981 */ /* 0x000ea4000c1e1100 */
[----:B--2---:R-:W-:-:S05]  /*2a80*/  PRMT R0, R50, 0x8880, RZ ;  /* 0x0000888032007816 */ /* 0x004fca00000000ff */
[----:B------:R-:W-:-:S07]  /*2a90*/  IMAD R7, R0, R37, RZ ;  /* 0x0000002500077224 */ /* 0x000fce00078e02ff */
.L_x_44:
[----:B------:R-:W-:Y:S05]  /*2aa0*/  BSYNC B1 ;  /* 0x0000000000017941 */ /* 0x000fea0003800000 */
.L_x_43:
[----:B------:R-:W-:Y:S01]  /*2ab0*/  ISETP.LT.OR P2, PT, R53, 0x1, !P0 ;  /* 0x000000013500780c */ /* 0x000fe20004741670 */
[----:B------:R-:W-:Y:S01]  /*2ac0*/  @!P3 IMAD R25, R25, R36, R7 ;  /* 0x000000241919b224 */ /* 0x000fe200078e0207 */
[----:B------:R-:W-:Y:S01]  /*2ad0*/  BSSY B1, `(.L_x_45) ;  /* 0x000000b000017945 */ /* 0x000fe20003800000 */
[----:B------:R-:W-:Y:S02]  /*2ae0*/  IADD3.X R3, R5, R33, R6, P4, P5 ;  /* 0x0000002105037210 */ /* 0x000fe400027ea406 */
[C---:B------:R-:W-:Y:S01]  /*2af0*/  ISETP.LT.OR P4, PT, R53.reuse, 0x2, !P0 ;  /* 0x000000023500780c */ /* 0x040fe20004781670 */
[----:B------:R2:W-:Y:S01]  /*2b00*/  @!P3 STG.E.U8 desc[UR36][R8.64+0x1], R25 ;  /* 0x000001190800b986 */ /* 0x0005e2000c101124 */
[C---:B------:R-:W-:Y:S02]  /*2b10*/  ISETP.LT.OR P3, PT, R53.reuse, 0x9, !P1 ;  /* 0x000000093500780c */ /* 0x040fe40004f61670 */
[C---:B------:R-:W-:Y:S02]  /*2b20*/  ISETP.LT.OR P1, PT, R53.reuse, 0xa, !P1 ;  /* 0x0000000a3500780c */ /* 0x040fe40004f21670 */
[----:B------:R-:W-:-:S02]  /*2b30*/  ISETP.LT.OR P5, PT, R53, 0x9, !P0 ;  /* 0x000000093500780c */ /* 0x000fc400047a1670 */
[----:B------:R-:W-:Y:S11]  /*2b40*/  @P2 BRA `(.L_x_46) ;  /* 0x00000000000c2947 */ /* 0x000ff60003800000 */
[----:B------:R-:W3:Y:S02]  /*2b50*/  LDG.E.U8 R50, desc[UR36][R2.64] ;  /* 0x0000002402327981 */ /* 0x000ee4000c1e1100 */
[----:B---3--:R-:W-:-:S05]  /*2b60*/  PRMT R0, R50, 0x8880, RZ ;  /* 0x0000888032007816 */ /* 0x008fca00000000ff */
[----:B------:R-:W-:-:S07]  /*2b70*/  IMAD R7, R0, R37, RZ ;  /* 0x0000002500077224 */ /* 0x000fce00078e02ff */
.L_x_46:
[----:B------:R-:W-:Y:S05]  /*2b80*/  BSYNC B1 ;  /* 0x0000000000017941 */ /* 0x000fea0003800000 */
.L_x_45:
[----:B------:R-:W-:Y:S01]  /*2b90*/  @!P2 IMAD R5, R26, R36, R7 ;  /* 0x000000241a05a224 */ /* 0x000fe200078e0207 */
[----:B------:R-:W-:Y:S04]  /*2ba0*/  BSSY B1, `(.L_x_47) ;  /* 0x0000006000017945 */ /* 0x000fe80003800000 */
[----:B------:R3:W-:Y:S01]  /*2bb0*/  @!P2 STG.E.U8 desc[UR36][R10.64], R5 ;  /* 0x000000050a00a986 */ /* 0x0007e2000c101124 */
[----:B------:R-:W-:Y:S05]  /*2bc0*/  @P4 BRA `(.L_x_48) ;  /* 0x00000000000c4947 */ /* 0x000fea0003800000 */
[----:B------:R-:W4:Y:S02]  /*2bd0*/  LDG.E.U8 R50, desc[UR36][R2.64+0x1] ;  /* 0x0000012402327981 */ /* 0x000f24000c1e1100 */
[----:B----4-:R-:W-:-:S05]  /*2be0*/  PRMT R0, R50, 0x8880, RZ ;  /* 0x0000888032007816 */ /* 0x010fca00000000ff */
[----:B------:R-:W-:-:S07]  /*2bf0*/  IMAD R7, R0, R37, RZ ;  /* 0x0000002500077224 */ /* 0x000fce00078e02ff */
.L_x_48:
[----:B------:R-:W-:Y:S05]  /*2c00*/  BSYNC B1 ;  /* 0x0000000000017941 */ /* 0x000fea0003800000 */
.L_x_47:
[----:B------:R-:W-:Y:S01]  /*2c10*/  @!P4 IMAD R27, R27, R36, R7 ;  /* 0x000000241b1bc224 */ /* 0x000fe200078e0207 */
[----:B------:R-:W-:Y:S04]  /*2c20*/  BSSY B1, `(.L_x_49) ;  /* 0x0000006000017945 */ /* 0x000fe80003800000 */
[----:B------:R4:W-:Y:S01]  /*2c30*/  @!P4 STG.E.U8 desc[UR36][R10.64+0x1], R27 ;  /* 0x0000011b0a00c986 */ /* 0x0009e2000c101124 */
[----:B------:R-:W-:Y:S05]  /*2c40*/  @P3 BRA `(.L_x_50) ;  /* 0x00000000000c3947 */ /* 0x000fea0003800000 */
[----:B------:R-:W5:Y:S02]  /*2c50*/  LDG.E.U8 R50, desc[UR36][R12.64+0x8] ;  /* 0x000008240c327981 */ /* 0x000f64000c1e1100 */
[----:B-----5:R-:W-:-:S05]  /*2c60*/  PRMT R0, R50, 0x8880, RZ ;  /* 0x0000888032007816 */ /* 0x020fca00000000ff */
[----:B------:R-:W-:-:S07]  /*2c70*/  IMAD R7, R0, R37, RZ ;  /* 0x0000002500077224 */ /* 0x000fce00078e02ff */
.L_x_50:
[----:B------:R-:W-:Y:S05]  /*2c80*/  BSYNC B1 ;  /* 0x0000000000017941 */ /* 0x000fea0003800000 */
.L_x_49:
[----:B---3--:R-:W-:Y:S01]  /*2c90*/  @!P3 IMAD R5, R28, R36, R7 ;  /* 0x000000241c05b224 */ /* 0x008fe200078e0207 */
[----:B------:R-:W-:Y:S04]  /*2ca0*/  BSSY B1, `(.L_x_51) ;  /* 0x0000006000017945 */ /* 0x000fe80003800000 */
[----:B------:R3:W-:Y:S01]  /*2cb0*/  @!P3 STG.E.U8 desc[UR36][R8.64+0x8], R5 ;  /* 0x000008050800b986 */ /* 0x0007e2000c101124 */
[----:B------:R-:W-:Y:S05]  /*2cc0*/  @P1 BRA `(.L_x_52) ;  /* 0x00000000000c1947 */ /* 0x000fea0003800000 */
[----:B------:R-:W5:Y:S02]  /*2cd0*/  LDG.E.U8 R50, desc[UR36][R12.64+0x9] ;  /* 0x000009240c327981 */ /* 0x000f64000c1e1100 */
[----:B-----5:R-:W-:-:S05]  /*2ce0*/  PRMT R0, R50, 0x8880, RZ ;  /* 0x0000888032007816 */ /* 0x020fca00000000ff */
[----:B------:R-:W-:-:S07]  /*2cf0*/  IMAD R7, R0, R37, RZ ;  /* 0x0000002500077224 */ /* 0x000fce00078e02ff */
.L_x_52:
[----:B------:R-:W-:Y:S05]  /*2d00*/  BSYNC B1 ;  /* 0x0000000000017941 */ /* 0x000fea0003800000 */
.L_x_51:
[----:B------:R-:W-:Y:S01]  /*2d10*/  @!P1 IMAD R29, R29, R36, R7 ;  /* 0x000000241d1d9224 */ /* 0x000fe200078e0207 */
[----:B------:R-:W-:Y:S04]  /*2d20*/  BSSY B1, `(.L_x_53) ;  /* 0x0000006000017945 */ /* 0x000fe80003800000 */
[----:B------:R0:W-:Y:S01]  /*2d30*/  @!P1 STG.E.U8 desc[UR36][R8.64+0x9], R29 ;  /* 0x0000091d08009986 */ /* 0x0001e2000c101124 */
[----:B------:R-:W-:Y:S05]  /*2d40*/  @P5 BRA `(.L_x_54) ;  /* 0x00000000000c5947 */ /* 0x000fea0003800000 */
[----:B------:R-:W5:Y:S02]  /*2d50*/  LDG.E.U8 R50, desc[UR36][R2.64+0x8] ;  /* 0x0000082402327981 */ /* 0x000f64000c1e1100 */
[----:B-----5:R-:W-:-:S05]  /*2d60*/  PRMT R0, R50, 0x8880, RZ ;  /* 0x0000888032007816 */ /* 0x020fca00000000ff */
[----:B------:R-:W-:-:S07]  /*2d70*/  IMAD R7, R0, R37, RZ ;  /* 0x0000002500077224 */ /* 0x000fce00078e02ff */
.L_x_54:
[----:B------:R-:W-:Y:S05]  /*2d80*/  BSYNC B1 ;  /* 0x0000000000017941 */ /* 0x000fea0003800000 */
.L_x_53:
[----:B---3--:R-:W-:Y:S01]  /*2d90*/  @!P5 IMAD R5, R30, R36, R7 ;  /* 0x000000241e05d224 */ /* 0x008fe200078e0207 */
[----:B------:R-:W-:Y:S01]  /*2da0*/  ISETP.LT.OR P0, PT, R53, 0xa, !P0 ;  /* 0x0000000a3500780c */ /* 0x000fe20004701670 */
[----:B------:R-:W-:Y:S03]  /*2db0*/  BSSY B1, `(.L_x_55) ;  /* 0x0000006000017945 */ /* 0x000fe60003800000 */
[----:B------:R3:W-:Y:S09]  /*2dc0*/  @!P5 STG.E.U8 desc[UR36][R10.64+0x8], R5 ;  /* 0x000008050a00d986 */ /* 0x0007f2000c101124 */
[----:B------:R-:W-:Y:S05]  /*2dd0*/  @P0 BRA `(.L_x_56) ;  /* 0x00000000000c0947 */ /* 0x000fea0003800000 */
[----:B------:R-:W5:Y:S02]  /*2de0*/  LDG.E.U8 R50, desc[UR36][R2.64+0x9] ;  /* 0x0000092402327981 */ /* 0x000f64000c1e1100 */
[----:B-----5:R-:W-:-:S05]  /*2df0*/  PRMT R0, R50, 0x8880, RZ ;  /* 0x0000888032007816 */ /* 0x020fca00000000ff */
[----:B------:R-:W-:-:S07]  /*2e00*/  IMAD R7, R0, R37, RZ ;  /* 0x0000002500077224 */ /* 0x000fce00078e02ff */
.L_x_56:
[----:B------:R-:W-:Y:S05]  /*2e10*/  BSYNC B1 ;  /* 0x0000000000017941 */ /* 0x000fea0003800000 */
.L_x_55:
[----:B------:R-:W-:Y:S01]  /*2e20*/  IMAD R7, R31, R36, R7 ;  /* 0x000000241f077224 */ /* 0x000fe200078e0207 */
[----:B------:R-:W-:Y:S06]  /*2e30*/  @P0 BRA `(.L_x_57) ;  /* 0x0000000000700947 */ /* 0x000fec0003800000 */
[----:B------:R0:W-:Y:S01]  /*2e40*/  STG.E.U8 desc[UR36][R10.64+0x9], R7 ;  /* 0x000009070a007986 */ /* 0x0001e2000c101124 */
[----:B------:R-:W-:Y:S05]  /*2e50*/  BRA `(.L_x_57) ;  /* 0x0000000000687947 */ /* 0x000fea0003800000 */
.L_x_40:
[C---:B------:R-:W-:Y:S02]  /*2e60*/  ISETP.GE.AND P1, PT, R20.reuse, 0x1, PT ;  /* 0x000000011400780c */ /* 0x040fe40003f26270 */
[----:B------:R-:W-:Y:S02]  /*2e70*/  ISETP.GE.AND P0, PT, R20, 0x9, PT ;  /* 0x000000091400780c */ /* 0x000fe40003f06270 */
[C---:B------:R-:W-:Y:S02]  /*2e80*/  ISETP.LT.OR P3, PT, R53.reuse, 0x1, !P1 ;  /* 0x000000013500780c */ /* 0x040fe40004f61670 */
[C---:B------:R-:W-:Y:S02]  /*2e90*/  ISETP.LT.OR P4, PT, R53.reuse, 0x2, !P1 ;  /* 0x000000023500780c */ /* 0x040fe40004f81670 */
[C---:B------:R-:W-:Y:S02]  /*2ea0*/  ISETP.LT.OR P2, PT, R53.reuse, 0x1, !P0 ;  /* 0x000000013500780c */ /* 0x040fe40004741670 */
[----:B------:R-:W-:-:S07]  /*2eb0*/  ISETP.LT.OR P5, PT, R53, 0x9, !P0 ;  /* 0x000000093500780c */ /* 0x000fce00047a1670 */
[-C--:B------:R-:W-:Y:S02]  /*2ec0*/  @!P3 IMAD R3, R24, R36.reuse, RZ ;  /* 0x000000241803b224 */ /* 0x080fe400078e02ff */
[-C--:B------:R-:W-:Y:S02]  /*2ed0*/  @!P4 IMAD R25, R25, R36.reuse, RZ ;  /* 0x000000241919c224 */ /* 0x080fe400078e02ff */
[----:B------:R-:W-:Y:S01]  /*2ee0*/  @!P2 IMAD R5, R26, R36, RZ ;  /* 0x000000241a05a224 */ /* 0x000fe200078e02ff */
[----:B------:R0:W-:Y:S01]  /*2ef0*/  @!P3 STG.E.U8 desc[UR36][R8.64], R3 ;  /* 0x000000030800b986 */ /* 0x0001e2000c101124 */
[C---:B------:R-:W-:Y:S02]  /*2f00*/  ISETP.LT.OR P3, PT, R53.reuse, 0x9, !P1 ;  /* 0x000000093500780c */ /* 0x040fe40004f61670 */
[C---:B------:R-:W-:Y:S01]  /*2f10*/  ISETP.LT.OR P1, PT, R53.reuse, 0xa, !P1 ;  /* 0x0000000a3500780c */ /* 0x040fe20004f21670 */
[----:B------:R1:W-:Y:S01]  /*2f20*/  @!P4 STG.E.U8 desc[UR36][R8.64+0x1], R25 ;  /* 0x000001190800c986 */ /* 0x0003e2000c101124 */
[----:B------:R-:W-:-:S02]  /*2f30*/  ISETP.LT.OR P4, PT, R53, 0x2, !P0 ;  /* 0x000000023500780c */ /* 0x000fc40004781670 */
[----:B------:R-:W-:Y:S01]  /*2f40*/  ISETP.LT.OR P0, PT, R53, 0xa, !P0 ;  /* 0x0000000a3500780c */ /* 0x000fe20004701670 */
[----:B------:R1:W-:Y:S01]  /*2f50*/  @!P2 STG.E.U8 desc[UR36][R10.64], R5 ;  /* 0x000000050a00a986 */ /* 0x0003e2000c101124 */
[----:B0-----:R-:W-:-:S05]  /*2f60*/  @!P5 IMAD R3, R30, R36, RZ ;  /* 0x000000241e03d224 */ /* 0x001fca00078e02ff */
[-C--:B------:R-:W-:Y:S02]  /*2f70*/  @!P3 IMAD R7, R28, R36.reuse, RZ ;  /* 0x000000241c07b224 */ /* 0x080fe400078e02ff */
[-C--:B------:R-:W-:Y:S02]  /*2f80*/  @!P1 IMAD R29, R29, R36.reuse, RZ ;  /* 0x000000241d1d9224 */ /* 0x080fe400078e02ff */
[-C--:B------:R-:W-:Y:S02]  /*2f90*/  @!P4 IMAD R27, R27, R36.reuse, RZ ;  /* 0x000000241b1bc224 */ /* 0x080fe400078e02ff */
[----:B------:R-:W-:-:S03]  /*2fa0*/  @!P0 IMAD R31, R31, R36, RZ ;  /* 0x000000241f1f8224 */ /* 0x000fc600078e02ff */
[----:B------:R1:W-:Y:S04]  /*2fb0*/  @!P4 STG.E.U8 desc[UR36][R10.64+0x1], R27 ;  /* 0x0000011b0a00c986 */ /* 0x0003e8000c101124 */
[----:B------:R1:W-:Y:S04]  /*2fc0*/  @!P3 STG.E.U8 desc[UR36][R8.64+0x8], R7 ;  /* 0x000008070800b986 */ /* 0x0003e8000c101124 */
[----:B------:R1:W-:Y:S04]  /*2fd0*/  @!P1 STG.E.U8 desc[UR36][R8.64+0x9], R29 ;  /* 0x0000091d08009986 */ /* 0x0003e8000c101124 */
[----:B------:R1:W-:Y:S04]  /*2fe0*/  @!P5 STG.E.U8 desc[UR36][R10.64+0x8], R3 ;  /* 0x000008030a00d986 */ /* 0x0003e8000c101124 */
[----:B------:R1:W-:Y:S02]  /*2ff0*/  @!P0 STG.E.U8 desc[UR36][R10.64+0x9], R31 ;  /* 0x0000091f0a008986 */ /* 0x0003e4000c101124 */
.L_x_57:
[----:B------:R-:W-:Y:S05]  /*3000*/  BSYNC B0 ;  /* 0x0000000000007941 */ /* 0x000fea0003800000 */
.L_x_39:
[----:B------:R-:W-:Y:S01]  /*3010*/  LEA R22, P0, R16, R22, 0x1 ;  /* 0x0000001610167211 */ /* 0x000fe200078008ff */
[----:B------:R-:W-:Y:S01]  /*3020*/  ULDC.64 UR4, c[0x0][0x650] ;  /* 0x0001940000047ab9 */ /* 0x000fe20000000a00 */
[----:B------:R-:W-:Y:S02]  /*3030*/  IMAD.U32 R0, RZ, RZ, UR44 ;  /* 0x0000002cff007e24 */ /* 0x000fe4000f8e00ff */
[----:B------:R-:W-:Y:S02]  /*3040*/  IMAD.MOV.U32 R33, RZ, RZ, -0x1 ;  /* 0xffffffffff217424 */ /* 0x000fe400078e00ff */
[----:B------:R-:W-:Y:S01]  /*3050*/  IMAD.X R19, R46, 0x1, R19, P0 ;  /* 0x000000012e137824 */ /* 0x000fe200000e0613 */
[----:B------:R-:W-:Y:S01]  /*3060*/  ISETP.GE.U32.AND P0, PT, R22, UR4, PT ;  /* 0x0000000416007c0c */ /* 0x000fe2000bf06070 */
[----:B------:R2:W-:Y:S01]  /*3070*/  SYNCS.ARRIVE.TRANS64.A1T0 RZ, [R0+UR48], RZ ;  /* 0x000000ff00ff79a7 */ /* 0x0005e20008100030 */
[----:B------:R-:W-:Y:S02]  /*3080*/  IMAD.MOV.U32 R32, RZ, RZ, -0x1 ;  /* 0xffffffffff207424 */ /* 0x000fe400078e00ff */
[----:B------:R-:W-:Y:S01]  /*3090*/  ISETP.GE.U32.AND.EX P0, PT, R19, UR5, PT, P0 ;  /* 0x0000000513007c0c */ /* 0x000fe2000bf06100 */
[----:B------:R-:W-:Y:S01]  /*30a0*/  IMAD.MOV.U32 R2, RZ, RZ, -0x1 ;  /* 0xffffffffff027424 */ /* 0x000fe200078e00ff */
[----:B--2---:R-:W-:-:S11]  /*30b0*/  PRMT R0, RZ, 0x7610, R0 ;  /* 0x00007610ff007816 */ /* 0x004fd60000000000 */
[----:B------:R-:W-:Y:S05]  /*30c0*/  @P0 BRA `(.L_x_58) ;  /* 0x0000000400580947 */ /* 0x000fea0003800000 */
[----:B01----:R-:W0:Y:S01]  /*30d0*/  LDC.64 R8, c[0x0][0x628] ;  /* 0x00018a00ff087b82 */ /* 0x003e220000000a00 */
[----:B------:R-:W1:Y:S01]  /*30e0*/  S2R R14, SR_CTAID.X ;  /* 0x00000000000e7919 */ /* 0x000e620000002500 */
[----:B------:R-:W-:Y:S02]  /*30f0*/  IMAD.MOV.U32 R6, RZ, RZ, R22 ;  /* 0x000000ffff067224 */ /* 0x000fe400078e0016 */
[----:B------:R-:W-:Y:S01]  /*3100*/  IMAD.MOV.U32 R7, RZ, RZ, R19 ;  /* 0x000000ffff077224 */ /* 0x000fe200078e0013 */
[----:B------:R-:W2:Y:S03]  /*3110*/  S2R R15, SR_CTAID.Y ;  /* 0x00000000000f7919 */ /* 0x000ea60000002600 */
[----:B------:R-:W1:Y:S08]  /*3120*/  LDC R0, c[0x0][0x630] ;  /* 0x00018c00ff007b82 */ /* 0x000e700000000800 */
[----:B------:R-:W1:Y:S01]  /*3130*/  LDC.64 R12, c[0x0][0x620] ;  /* 0x00018800ff0c7b82 */ /* 0x000e620000000a00 */
[----:B0-----:R-:W-:-:S04]  /*3140*/  ISETP.NE.U32.AND P0, PT, R8, RZ, PT ;  /* 0x000000ff0800720c */ /* 0x001fc80003f05070 */
[----:B------:R-:W-:-:S13]  /*3150*/  ISETP.NE.AND.EX P0, PT, R9, RZ, PT, P0 ;  /* 0x000000ff0900720c */ /* 0x000fda0003f05300 */
[----:B-12---:R-:W-:Y:S05]  /*3160*/  @!P0 BRA `(.L_x_59) ;  /* 0x0000000000288947 */ /* 0x006fea0003800000 */
[----:B------:R-:W0:Y:S02]  /*3170*/  LDC R3, c[0x0][0x634] ;  /* 0x00018d00ff037b82 */ /* 0x000e240000000800 */
[----:B0-----:R-:W-:-:S05]  /*3180*/  IADD3 R7, P0, R22, R3, RZ ;  /* 0x0000000316077210 */ /* 0x001fca0007f1e0ff */
[----:B---34-:R-:W-:-:S04]  /*3190*/  IMAD.X R11, RZ, RZ, R19, P0 ;  /* 0x000000ffff0b7224 */ /* 0x018fc800000e0613 */
[----:B------:R-:W-:-:S04]  /*31a0*/  IMAD.WIDE.U32 R2, R11, R8, RZ ;  /* 0x000000080b027225 */ /* 0x000fc800078e00ff */
[----:B------:R-:W-:-:S04]  /*31b0*/  IMAD.WIDE.U32 R4, P0, R7, R9, R2 ;  /* 0x0000000907047225 */ /* 0x000fc80007800002 */
[----:B------:R-:W-:-:S04]  /*31c0*/  IMAD.WIDE.U32 R2, R7, R8, RZ ;  /* 0x0000000807027225 */ /* 0x000fc800078e00ff */
[----:B------:R-:W-:Y:S01]  /*31d0*/  IMAD.X R7, RZ, RZ, RZ, P0 ;  /* 0x000000ffff077224 */ /* 0x000fe200000e06ff */
[----:B------:R-:W-:Y:S01]  /*31e0*/  IADD3 RZ, P0, R3, R4, RZ ;  /* 0x0000000403ff7210 */ /* 0x000fe20007f1e0ff */
[----:B------:R-:W-:-:S04]  /*31f0*/  IMAD.MOV.U32 R6, RZ, RZ, R5 ;  /* 0x000000ffff067224 */ /* 0x000fc800078e0005 */
[----:B------:R-:W-:-:S08]  /*3200*/  IMAD.WIDE.U32.X R6, R11, R9, R6, P0 ;  /* 0x000000090b067225 */ /* 0x000fd000000e0406 */
.L_x_59:
[-CC-:B---34-:R-:W-:Y:S01]  /*3210*/  SHF.R.U64 R10, R6, R0.reuse, R7.reuse ;  /* 0x00000000060a7219 */ /* 0x198fe20000001207 */
[----:B------:R-:W0:Y:S01]  /*3220*/  LDC.64 R26, c[0x0][0x640] ;  /* 0x00019000ff1a7b82 */ /* 0x000e220000000a00 */
[----:B------:R-:W-:Y:S01]  /*3230*/  SHF.R.U32.HI R0, RZ, R0, R7 ;  /* 0x00000000ff007219 */ /* 0x000fe20000011607 */
[----:B------:R-:W-:Y:S01]  /*3240*/  IMAD.MOV.U32 R2, RZ, RZ, R22 ;  /* 0x000000ffff027224 */ /* 0x000fe200078e0016 */
[----:B------:R-:W-:Y:S01]  /*3250*/  IADD3 R5, P0, RZ, -R10, RZ ;  /* 0x8000000aff057210 */ /* 0x000fe20007f1e0ff */
[----:B------:R-:W-:Y:S01]  /*3260*/  ULDC UR4, c[0x0][0x150] ;  /* 0x0000540000047ab9 */ /* 0x000fe20000000800 */
[----:B------:R-:W-:-:S03]  /*3270*/  I2FP.F32.U32 R6, R14 ;  /* 0x0000000e00067245 */ /* 0x000fc60000201000 */
[----:B------:R-:W1:Y:S01]  /*3280*/  LDC R4, c[0x0][0x618] ;  /* 0x00018600ff047b82 */ /* 0x000e620000000800 */
[----:B------:R-:W-:Y:S02]  /*3290*/  IMAD.X R3, RZ, RZ, ~R0, P0 ;  /* 0x000000ffff037224 */ /* 0x000fe400000e0e00 */
[----:B------:R-:W-:Y:S01]  /*32a0*/  FMUL R6, R6, UR4 ;  /* 0x0000000406067c20 */ /* 0x000fe20008400000 */
[----:B------:R-:W-:Y:S01]  /*32b0*/  ULDC UR4, c[0x0][0x154] ;  /* 0x0000550000047ab9 */ /* 0x000fe20000000800 */
[-C--:B------:R-:W-:Y:S02]  /*32c0*/  IMAD R0, R3, R12.reuse, RZ ;  /* 0x0000000c03007224 */ /* 0x080fe400078e02ff */
[----:B------:R-:W-:Y:S01]  /*32d0*/  IMAD.MOV.U32 R3, RZ, RZ, R19 ;  /* 0x000000ffff037224 */ /* 0x000fe200078e0013 */
[----:B------:R-:W2:Y:S01]  /*32e0*/  LDC R24, c[0x0][0x608] ;  /* 0x00018200ff187b82 */ /* 0x000ea20000000800 */
[----:B------:R-:W3:Y:S01]  /*32f0*/  F2I.U32.TRUNC.NTZ R6, R6 ;  /* 0x0000000600067305 */ /* 0x000ee2000020f000 */
[----:B------:R-:W-:-:S04]  /*3300*/  IMAD.WIDE.U32 R2, R5, R12, R2 ;  /* 0x0000000c05027225 */ /* 0x000fc800078e0002 */
[----:B------:R-:W-:Y:S02]  /*3310*/  IMAD R5, R5, R13, R0 ;  /* 0x0000000d05057224 */ /* 0x000fe400078e0200 */
[----:B------:R-:W4:Y:S01]  /*3320*/  LDC R9, c[0x0][0x658] ;  /* 0x00019600ff097b82 */ /* 0x000f220000000800 */
[----:B------:R-:W-:Y:S01]  /*3330*/  I2FP.F32.U32 R0, R15 ;  /* 0x0000000f00007245 */ /* 0x000fe20000201000 */
[----:B------:R-:W-:Y:S01]  /*3340*/  IMAD.IADD R3, R3, 0x1, R5 ;  /* 0x0000000103037824 */ /* 0x000fe200078e0205 */
[----:B0-----:R-:W-:-:S05]  /*3350*/  ISETP.NE.U32.AND P0, PT, R26, RZ, PT ;  /* 0x000000ff1a00720c */ /* 0x001fca0003f05070 */
[----:B------:R-:W0:Y:S01]  /*3360*/  LDC R7, c[0x0][0x144] ;  /* 0x00005100ff077b82 */ /* 0x000e220000000800 */
[-CC-:B-1----:R-:W-:Y:S01]  /*3370*/  SHF.R.U64 R8, R2, R4.reuse, R3.reuse ;  /* 0x0000000402087219 */ /* 0x182fe20000001203 */
[----:B---3--:R-:W-:Y:S01]  /*3380*/  IMAD.MOV R6, RZ, RZ, -R6 ;  /* 0x000000ffff067224 */ /* 0x008fe200078e0a06 */
[----:B------:R-:W-:Y:S01]  /*3390*/  SHF.R.U32.HI R3, RZ, R4, R3 ;  /* 0x00000004ff037219 */ /* 0x000fe20000011603 */
[----:B------:R-:W-:Y:S01]  /*33a0*/  FMUL R4, R0, UR4 ;  /* 0x0000000400047c20 */ /* 0x000fe20008400000 */
[----:B------:R-:W-:-:S03]  /*33b0*/  ISETP.NE.AND.EX P0, PT, R27, RZ, PT, P0 ;  /* 0x000000ff1b00720c */ /* 0x000fc60003f05300 */
[----:B------:R-:W1:Y:S01]  /*33c0*/  LDC R20, c[0x0][0x148] ;  /* 0x00005200ff147b82 */ /* 0x000e620000000800 */
[----:B------:R3:W0:Y:S01]  /*33d0*/  F2I.U32.TRUNC.NTZ R12, R4 ;  /* 0x00000004000c7305 */ /* 0x000622000020f000 */
[-CC-:B--2---:R-:W-:Y:S02]  /*33e0*/  SHF.R.U64 R11, R8, R24.reuse, R3.reuse ;  /* 0x00000018080b7219 */ /* 0x184fe40000001203 */
[----:B------:R-:W-:-:S04]  /*33f0*/  SHF.R.U32.HI R0, RZ, R24, R3 ;  /* 0x00000018ff007219 */ /* 0x000fc80000011603 */
[----:B------:R-:W2:Y:S01]  /*3400*/  LDC R21, c[0x0][0x648] ;  /* 0x00019200ff157b82 */ /* 0x000ea20000000800 */
[-CC-:B----4-:R-:W-:Y:S02]  /*3410*/  SHF.R.U64 R13, R11, R9.reuse, R0.reuse ;  /* 0x000000090b0d7219 */ /* 0x190fe40000001200 */
[----:B------:R-:W-:-:S03]  /*3420*/  SHF.R.U32.HI R3, RZ, R9, R0 ;  /* 0x00000009ff037219 */ /* 0x000fc60000011600 */
[----:B------:R-:W-:Y:S02]  /*3430*/  IMAD.MOV.U32 R2, RZ, RZ, R13 ;  /* 0x000000ffff027224 */ /* 0x000fe400078e000d */
[----:B------:R-:W4:Y:S01]  /*3440*/  LDC R25, c[0x0][0x638] ;  /* 0x00018e00ff197b82 */ /* 0x000f220000000800 */
[----:B0-----:R-:W-:-:S07]  /*3450*/  IMAD R14, R7, R6, R14 ;  /* 0x00000006070e7224 */ /* 0x001fce00078e020e */
[----:B------:R-:W0:Y:S08]  /*3460*/  LDC R33, c[0x0][0x610] ;  /* 0x00018400ff217b82 */ /* 0x000e300000000800 */
[----:B------:R-:W0:Y:S01]  /*3470*/  LDC R28, c[0x0][0x600] ;  /* 0x00018000ff1c7b82 */ /* 0x000e220000000800 */
[----:B-1-3--:R-:W-:Y:S05]  /*3480*/  @!P0 BRA `(.L_x_60) ;  /* 0x0000000000288947 */ /* 0x00afea0003800000 */
[----:B------:R-:W1:Y:S02]  /*3490*/  LDC R0, c[0x0][0x64c] ;  /* 0x00019300ff007b82 */ /* 0x000e640000000800 */
[----:B-1----:R-:W-:-:S05]  /*34a0*/  IADD3 R7, P0, R13, R0, RZ ;  /* 0x000000000d077210 */ /* 0x002fca0007f1e0ff */
        /* <DEDUP_REMOVED lines=8> */
.L_x_60:
[----:B------:R-:W-:Y:S01]  /*3530*/  ISETP.NE.AND P0, PT, R23, 0x1, PT ;  /* 0x000000011700780c */ /* 0x000fe20003f05270 */
[----:B------:R-:W-:Y:S01]  /*3540*/  IMAD.MOV R12, RZ, RZ, -R12 ;  /* 0x000000ffff0c7224 */ /* 0x000fe200078e0a0c */
[----:B--2---:R-:W-:Y:S02]  /*3550*/  SHF.R.U64 R0, R2, R21, R3 ;  /* 0x0000001502007219 */ /* 0x004fe40000001203 */
[----:B------:R-:W-:Y:S02]  /*3560*/  LOP3.LUT R3, R11, R48, RZ, 0xc0, !PT ;  /* 0x000000300b037212 */ /* 0x000fe400078ec0ff */
[----:B------:R-:W-:Y:S01]  /*3570*/  LOP3.LUT R5, R8, R47, RZ, 0xc0, !PT ;  /* 0x0000002f08057212 */ /* 0x000fe200078ec0ff */
[----:B------:R-:W-:Y:S02]  /*3580*/  IMAD.MOV R2, RZ, RZ, -R0 ;  /* 0x000000ffff027224 */ /* 0x000fe400078e0a00 */
[----:B------:R-:W-:Y:S02]  /*3590*/  IMAD R3, R44, R0, R3 ;  /* 0x000000002c037224 */ /* 0x000fe400078e0203 */
[----:B----4-:R-:W-:-:S02]  /*35a0*/  IMAD R0, R2, R25, R13 ;  /* 0x0000001902007224 */ /* 0x010fc400078e020d */
[----:B------:R-:W-:Y:S02]  /*35b0*/  @P0 IMAD R14, R20, R12, R15 ;  /* 0x0000000c140e0224 */ /* 0x000fe400078e020f */
[----:B0-----:R-:W-:Y:S02]  /*35c0*/  IMAD R2, R0, R28, R5 ;  /* 0x0000001c00027224 */ /* 0x001fe400078e0205 */
[----:B------:R-:W-:Y:S02]  /*35d0*/  IMAD R33, R3, R33, R14 ;  /* 0x0000002103217224 */ /* 0x000fe400078e020e */
[----:B------:R-:W-:-:S03]  /*35e0*/  IMAD.MOV.U32 R3, RZ, RZ, 0x1 ;  /* 0x00000001ff037424 */ /* 0x000fc600078e00ff */
[----:B------:R-:W-:Y:S02]  /*35f0*/  SEL R32, R2, R33, !P0 ;  /* 0x0000002102207207 */ /* 0x000fe40004000000 */
[----:B------:R-:W-:Y:S01]  /*3600*/  SEL R33, R33, R2, !P0 ;  /* 0x0000000221217207 */ /* 0x000fe20004000000 */
[----:B------:R-:W-:Y:S01]  /*3610*/  IMAD.MOV.U32 R2, RZ, RZ, R10 ;  /* 0x000000ffff027224 */ /* 0x000fe200078e000a */
[----:B------:R-:W-:-:S07]  /*3620*/  PRMT R0, R3, 0x7610, R0 ;  /* 0x0000761003007816 */ /* 0x000fce0000000000 */
.L_x_58:
[----:B------:R-:W-:Y:S01]  /*3630*/  UIMAD.WIDE.U32 UR4, UR38, 0x6c16c16d, URZ ;  /* 0x6c16c16d260478a5 */ /* 0x000fe2000f8e003f */
[----:B------:R-:W-:Y:S02]  /*3640*/  LOP3.LUT P0, RZ, R0, 0xff, RZ, 0xc0, !PT ;  /* 0x000000ff00ff7812 */ /* 0x000fe4000780c0ff */
[----:B------:R-:W-:Y:S01]  /*3650*/  LOP3.LUT R52, R52, 0x1, RZ, 0x3c, !PT ;  /* 0x0000000134347812 */ /* 0x000fe200078e3cff */
[----:B------:R-:W-:-:S04]  /*3660*/  UIADD3 UR4, UR38, -UR5, URZ ;  /* 0x8000000526047290 */ /* 0x000fc8000fffe03f */
[----:B------:R-:W-:-:S04]  /*3670*/  ULEA.HI UR4, UR4, UR5, URZ, 0x1f ;  /* 0x0000000504047291 */ /* 0x000fc8000f8ff83f */
[----:B------:R-:W-:-:S04]  /*3680*/  USHF.R.U32.HI UR4, URZ, 0x5, UR4 ;  /* 0x000000053f047899 */ /* 0x000fc80008011604 */
[----:B------:R-:W-:Y:S01]  /*3690*/  UIMAD UR38, UR4, -0x2d, UR38 ;  /* 0xffffffd3042678a4 */ /* 0x000fe2000f8e0226 */
[----:B------:R-:W-:Y:S11]  /*36a0*/  @P0 BRA `(.L_x_61) ;  /* 0xffffffe400b00947 */ /* 0x000ff6000383ffff */
[----:B------:R-:W-:Y:S05]  /*36b0*/  EXIT ;  /* 0x000000000000794d */ /* 0x000fea0003800000 */
.L_x_18:
[----:B------:R-:W-:-:S08]  /*36c0*/  ISETP.NE.AND P0, PT, R14, RZ, PT ;  /* 0x000000ff0e00720c */ /* 0x000fd00003f05270 */
[----:B-----5:R-:W0:-:S00]  /*36d0*/  USETMAXREG.DEALLOC.CTAPOOL 0x28 ;  /* 0x00000028000079c8 */ /* 0x020e0000080e0500 */
[----:B------:R-:W-:Y:S05]  /*36e0*/  @P0 EXIT ;  /* 0x000000000000094d */ /* 0x000fea0003800000 */
[----:B0-----:R-:W-:Y:S01]  /*36f0*/  LOP3.LUT P0, RZ, R8, 0xff, RZ, 0xc0, !PT ;  /* 0x000000ff08ff7812 */ /* 0x001fe2000780c0ff */
[----:B------:R-:W-:Y:S02]  /*3700*/  IMAD.MOV.U32 R6, RZ, RZ, 0x1 ;  /* 0x00000001ff067424 */ /* 0x000fe400078e00ff */
[----:B------:R-:W-:-:S10]  /*3710*/  IMAD.MOV.U32 R7, RZ, RZ, RZ ;  /* 0x000000ffff077224 */ /* 0x000fd400078e00ff */
[----:B------:R-:W-:Y:S05]  /*3720*/  @!P0 BRA `(.L_x_62) ;  /* 0x0000000c00408947 */ /* 0x000fea0003800000 */
[----:B------:R-:W0:Y:S01]  /*3730*/  S2R R11, SR_CgaCtaId ;  /* 0x00000000000b7919 */ /* 0x000e220000008800 */
[----:B------:R-:W-:Y:S01]  /*3740*/  LOP3.LUT P0, RZ, R3, 0x1f, RZ, 0xc0, !PT ;  /* 0x0000001f03ff7812 */ /* 0x000fe2000780c0ff */
[----:B------:R-:W-:Y:S01]  /*3750*/  ULDC UR5, c[0x0][0x658] ;  /* 0x0001960000057ab9 */ /* 0x000fe20000000800 */
[----:B------:R-:W-:Y:S01]  /*3760*/  UMOV UR6, 0xffffffff ;  /* 0xffffffff00067882 */ /* 0x000fe20000000000 */
[----:B------:R-:W-:Y:S01]  /*3770*/  BSSY B0, `(.L_x_62) ;  /* 0x00000cb000007945 */ /* 0x000fe20003800000 */
[----:B------:R-:W-:Y:S01]  /*3780*/  USHF.L.U32 UR6, UR6, UR5, URZ ;  /* 0x0000000506067299 */ /* 0x000fe2000800063f */
[C---:B------:R-:W-:Y:S01]  /*3790*/  ISETP.NE.AND P2, PT, R4.reuse, RZ, PT ;  /* 0x000000ff0400720c */ /* 0x040fe20003f45270 */
[----:B------:R-:W-:Y:S01]  /*37a0*/  IMAD.MOV.U32 R9, RZ, RZ, 0x1 ;  /* 0x00000001ff097424 */ /* 0x000fe200078e00ff */
[----:B------:R-:W-:Y:S01]  /*37b0*/  ISETP.NE.OR P0, PT, R4, RZ, !P0 ;  /* 0x000000ff0400720c */ /* 0x000fe20004705670 */
[----:B------:R-:W-:Y:S01]  /*37c0*/  IMAD.MOV.U32 R6, RZ, RZ, 0x1 ;  /* 0x00000001ff067424 */ /* 0x000fe200078e00ff */
[----:B------:R-:W-:Y:S01]  /*37d0*/  LOP3.LUT R8, R18, 0x2, RZ, 0xfc, !PT ;  /* 0x0000000212087812 */ /* 0x000fe200078efcff */
[----:B------:R-:W-:Y:S01]  /*37e0*/  IMAD.MOV.U32 R7, RZ, RZ, RZ ;  /* 0x000000ffff077224 */ /* 0x000fe200078e00ff */
[----:B------:R-:W-:Y:S01]  /*37f0*/  ULDC UR4, c[0x0][0x600] ;  /* 0x0001800000047ab9 */ /* 0x000fe20000000800 */
[----:B------:R-:W-:Y:S01]  /*3800*/  UMOV UR7, 0x1 ;  /* 0x0000000100077882 */ /* 0x000fe20000000000 */
[----:B------:R-:W-:-:S02]  /*3810*/  UIADD3 UR19, UR40, 0x1, URZ ;  /* 0x0000000128137890 */ /* 0x000fc4000fffe03f */
[----:B------:R-:W-:Y:S02]  /*3820*/  UIADD3 UR15, UR4, -0x1, URZ ;  /* 0xffffffff040f7890 */ /* 0x000fe4000fffe03f */
[----:B------:R-:W-:Y:S02]  /*3830*/  USHF.L.U32 UR17, UR7, UR5, URZ ;  /* 0x0000000507117299 */ /* 0x000fe4000800063f */
[----:B------:R-:W-:Y:S01]  /*3840*/  ULOP3.LUT UR16, URZ, UR6, URZ, 0x33, !UPT ;  /* 0x000000063f107292 */ /* 0x000fe2000f8e333f */
[----:B------:R-:W-:Y:S01]  /*3850*/  ULDC.64 UR20, c[0x0][0x198] ;  /* 0x0000660000147ab9 */ /* 0x000fe20000000a00 */
[C---:B0-----:R-:W-:Y:S02]  /*3860*/  IMAD.SHL.U32 R3, R11.reuse, 0x200, RZ ;  /* 0x000002000b037824 */ /* 0x041fe400078e00ff */
[----:B------:R-:W-:-:S03]  /*3870*/  IMAD.SHL.U32 R11, R11, 0x8, RZ ;  /* 0x000000080b0b7824 */ /* 0x000fc600078e00ff */
[----:B------:R-:W-:Y:S02]  /*3880*/  LOP3.LUT R3, R3, 0x200, RZ, 0xc0, !PT ;  /* 0x0000020003037812 */ /* 0x000fe400078ec0ff */
[----:B------:R-:W-:Y:S02]  /*3890*/  LOP3.LUT R11, R11, 0x8, RZ, 0xc0, !PT ;  /* 0x000000080b0b7812 */ /* 0x000fe400078ec0ff */
[----:B------:R-:W-:-:S07]  /*38a0*/  LOP3.LUT R10, R3, 0x2d400, RZ, 0xfc, !PT ;  /* 0x0002d400030a7812 */ /* 0x000fce00078efcff */
.L_x_74:
[----:B------:R-:W-:-:S03]  /*38b0*/  UMOV UR4, 0xffffffff ;  /* 0xffffffff00047882 */ /* 0x000fc60000000000 */
[----:B------:R-:W-:Y:S05]  /*38c0*/  BRA.DIV UR4, `(.L_x_63) ;  /* 0x0000002604b87947 */ /* 0x000fea000b800000 */
[----:B------:R-:W-:-:S13]  /*38d0*/  ELECT P6, URZ, PT ;  /* 0x00000000003f782f */ /* 0x000fda00038c0000 */
.L_x_128:
[----:B------:R-:W0:Y:S01]  /*38e0*/  LDC R3, c[0x0][0x28c] ;  /* 0x0000a300ff037b82 */ /* 0x000e220000000800 */
[----:B------:R-:W-:Y:S01]  /*38f0*/  BSSY B1, `(.L_x_64) ;  /* 0x0000039000017945 */ /* 0x000fe20003800000 */
[----:B0-----:R-:W-:-:S13]  /*3900*/  ISETP.LT.OR P6, PT, R3, 0x1, !P6 ;  /* 0x000000010300780c */ /* 0x001fda00077c1670 */
[----:B------:R-:W-:Y:S05]  /*3910*/  @P6 BRA `(.L_x_65) ;  /* 0x0000000000d86947 */ /* 0x000fea0003800000 */
[----:B------:R-:W-:Y:S02]  /*3920*/  IMAD R32, R32, 0x10, R11 ;  /* 0x0000001020207824 */ /* 0x000fe400078e020b */
[----:B------:R-:W-:Y:S02]  /*3930*/  IMAD.SHL.U32 R33, R33, 0x40, RZ ;  /* 0x0000004021217824 */ /* 0x000fe400078e00ff */
[----:B------:R-:W-:Y:S02]  /*3940*/  IMAD.MOV.U32 R15, RZ, RZ, RZ ;  /* 0x000000ffff0f7224 */ /* 0x000fe400078e00ff */
[----:B------:R-:W-:Y:S02]  /*3950*/  IMAD.U32 R20, RZ, RZ, UR19 ;  /* 0x00000013ff147e24 */ /* 0x000fe4000f8e00ff */
[----:B------:R-:W-:Y:S02]  /*3960*/  IMAD.MOV.U32 R3, RZ, RZ, R6 ;  /* 0x000000ffff037224 */ /* 0x000fe400078e0006 */
[----:B------:R-:W-:-:S07]  /*3970*/  IMAD.MOV.U32 R5, RZ, RZ, R7 ;  /* 0x000000ffff057224 */ /* 0x000fce00078e0007 */
.L_x_69:
[----:B------:R-:W0:Y:S01]  /*3980*/  S2R R13, SR_CgaCtaId ;  /* 0x00000000000d7919 */ /* 0x000e220000008800 */
[----:B------:R-:W-:Y:S01]  /*3990*/  MOV R4, 0x400 ;  /* 0x0000040000047802 */ /* 0x000fe20000000f00 */
[----:B------:R-:W1:Y:S03]  /*39a0*/  @!P2 LDC R12, c[0x0][0x500] ;  /* 0x00014000ff0cab82 */ /* 0x000e660000000800 */
[----:B0-----:R-:W-:Y:S02]  /*39b0*/  LEA R14, R13, R4, 0x18 ;  /* 0x000000040d0e7211 */ /* 0x001fe400078ec0ff */
[----:B------:R-:W-:-:S03]  /*39c0*/  SHF.L.U32 R4, R3, 0x1f, RZ ;  /* 0x0000001f03047819 */ /* 0x000fc600000006ff */
[----:B------:R-:W-:-:S04]  /*39d0*/  IMAD R13, R5, 0x8, R14 ;  /* 0x00000008050d7824 */ /* 0x000fc800078e020e */
[----:B------:R-:W0:Y:S02]  /*39e0*/  SYNCS.PHASECHK.TRANS64.TRYWAIT P1, [R13+URZ+0x168], R4 ;  /* 0x000168040d0075a7 */ /* 0x000e24000802017f */
[----:B01----:R-:W-:Y:S05]  /*39f0*/  @!P1 BRA `(.L_x_66) ;  /* 0x00000024008c9947 */ /* 0x003fea0003800000 */
.L_x_129:
[----:B0-----:R-:W-:Y:S01]  /*3a00*/  PRMT R4, R8, 0x9910, RZ ;  /* 0x0000991008047816 */ /* 0x001fe200000000ff */
[----:B------:R0:W-:Y:S03]  /*3a10*/  @!P2 SYNCS.ARRIVE.TRANS64 RZ, [R13+URZ], R12 ;  /* 0x0000000c0dffa9a7 */ /* 0x0001e6000800003f */
[----:B------:R-:W-:-:S13]  /*3a20*/  ISETP.NE.AND P1, PT, R4, 0x2, PT ;  /* 0x000000020400780c */ /* 0x000fda0003f25270 */
[----:B0-----:R-:W-:Y:S05]  /*3a30*/  @P1 BRA `(.L_x_67) ;  /* 0x0000000000041947 */ /* 0x001fea0003800000 */
[----:B------:R-:W-:Y:S01]  /*3a40*/  BPT.TRAP 0x1 ;  /* 0x000000040000795c */ /* 0x000fe20000300000 */
.L_x_67:
[----:B------:R-:W-:Y:S05]  /*3a50*/  @P0 BRA `(.L_x_68) ;  /* 0x0000000000040947 */ /* 0x000fea0003800000 */
[----:B------:R-:W-:Y:S01]  /*3a60*/  BPT.TRAP 0x1 ;  /* 0x000000040000795c */ /* 0x000fe20000300000 */
.L_x_68:
[----:B------:R-:W-:Y:S01]  /*3a70*/  R2UR UR13, R14 ;  /* 0x000000000e0d72ca */ /* 0x000fe200000e0000 */
[----:B------:R-:W-:Y:S01]  /*3a80*/  IMAD R14, R5, 0x1000, R14 ;  /* 0x00001000050e7824 */ /* 0x000fe200078e020e */
[----:B------:R-:W-:Y:S01]  /*3a90*/  R2UR UR9, R13 ;  /* 0x000000000d0972ca */ /* 0x000fe200000e0000 */
[C---:B------:R-:W-:Y:S01]  /*3aa0*/  IMAD R4, R5.reuse, 0x400, R10 ;  /* 0x0000040005047824 */ /* 0x040fe200078e020a */
[----:B------:R-:W-:Y:S01]  /*3ab0*/  UIADD3 UR4, UP0, UR20, 0xf0, URZ ;  /* 0x000000f014047890 */ /* 0x000fe2000ff1e03f */
[----:B------:R-:W-:Y:S01]  /*3ac0*/  VIADD R20, R20, 0xffffffff ;  /* 0xffffffff14147836 */ /* 0x000fe20000000000 */
[----:B------:R-:W-:Y:S01]  /*3ad0*/  R2UR UR5, R14 ;  /* 0x000000000e0572ca */ /* 0x000fe200000e0000 */
[----:B------:R-:W-:Y:S01]  /*3ae0*/  UIADD3 UR22, UP1, UR20, 0x1f0, URZ ;  /* 0x000001f014167890 */ /* 0x000fe2000ff3e03f */
[----:B------:R-:W-:Y:S01]  /*3af0*/  R2UR UR8, R4 ;  /* 0x00000000040872ca */ /* 0x000fe200000e0000 */
[----:B------:R-:W-:Y:S01]  /*3b00*/  VIADD R5, R5, 0x1 ;  /* 0x0000000105057836 */ /* 0x000fe20000000000 */
[----:B------:R-:W-:Y:S01]  /*3b10*/  R2UR UR11, R33 ;  /* 0x00000000210b72ca */ /* 0x000fe200000e0000 */
[----:B------:R-:W-:Y:S01]  /*3b20*/  UIADD3.X UR23, URZ, UR21, URZ, UP1, !UPT ;  /* 0x000000153f177290 */ /* 0x000fe20008ffe43f */
[----:B------:R-:W-:Y:S01]  /*3b30*/  R2UR UR10, R15 ;  /* 0x000000000f0a72ca */ /* 0x000fe200000e0000 */
[----:B------:R-:W-:Y:S01]  /*3b40*/  UMOV UR6, 0x0 ;  /* 0x0000000000067882 */ /* 0x000fe20000000000 */
[----:B------:R-:W-:Y:S01]  /*3b50*/  R2UR UR12, R2 ;  /* 0x00000000020c72ca */ /* 0x000fe200000e0000 */
[----:B------:R-:W-:Y:S01]  /*3b60*/  UMOV UR7, 0x10000000 ;  /* 0x1000000000077882 */ /* 0x000fe20000000000 */
[----:B------:R-:W-:Y:S01]  /*3b70*/  R2UR UR18, R32 ;  /* 0x00000000201272ca */ /* 0x000fe200000e0000 */
[----:B------:R-:W-:Y:S01]  /*3b80*/  UMOV UR24, 0x30000 ;  /* 0x0003000000187882 */ /* 0x000fe20000000000 */
[----:B------:R-:W-:Y:S01]  /*3b90*/  ISETP.GT.AND P3, PT, R20, 0x1, PT ;  /* 0x000000011400780c */ /* 0x000fe20003f64270 */
[----:B------:R-:W-:Y:S01]  /*3ba0*/  UIADD3 UR14, UR5, 0x400, URZ ;  /* 0x00000400050e7890 */ /* 0x000fe2000fffe03f */
[----:B------:R-:W-:Y:S01]  /*3bb0*/  ISETP.NE.AND P1, PT, R5, 0x2d, PT ;  /* 0x0000002d0500780c */ /* 0x000fe20003f25270 */
[----:B------:R-:W-:Y:S01]  /*3bc0*/  UIADD3.X UR5, URZ, UR21, URZ, UP0, !UPT ;  /* 0x000000153f057290 */ /* 0x000fe200087fe43f */
[----:B------:R-:W-:Y:S01]  /*3bd0*/  VIADD R15, R15, 0x40 ;  /* 0x000000400f0f7836 */ /* 0x000fe20000000000 */
[----:B------:R-:W-:Y:S01]  /*3be0*/  UIADD3 UR13, UR13, UR8, URZ ;  /* 0x000000080d0d7290 */ /* 0x000fe2000fffe03f */
[----:B------:R-:W-:-:S02]  /*3bf0*/  SEL R4, RZ, 0x1, P1 ;  /* 0x00000001ff047807 */ /* 0x000fc40000800000 */
[----:B------:R-:W-:Y:S01]  /*3c00*/  UMOV UR8, UR14 ;  /* 0x0000000e00087c82 */ /* 0x000fe20008000000 */
[----:B------:R-:W-:Y:S02]  /*3c10*/  SEL R5, R5, RZ, P1 ;  /* 0x000000ff05057207 */ /* 0x000fe40000800000 */
[----:B------:R-:W-:Y:S01]  /*3c20*/  LOP3.LUT R3, R3, R4, RZ, 0x3c, !PT ;  /* 0x0000000403037212 */ /* 0x000fe200078e3cff */
[----:B------:R0:W-:Y:S02]  /*3c30*/  UTMALDG.3D [UR8], [UR4], desc[UR6] ;  /* 0x00000608040075b4 */ /* 0x0001e40008011000 */
[----:B0-----:R-:W-:Y:S01]  /*3c40*/  UMOV UR11, UR18 ;  /* 0x00000012000b7c82 */ /* 0x001fe20008000000 */
[----:B------:R-:W-:Y:S02]  /*3c50*/  UMOV UR8, UR13 ;  /* 0x0000000d00087c82 */ /* 0x000fe40008000000 */
[----:B------:R0:W-:Y:S02]  /*3c60*/  UTMALDG.3D.MULTICAST [UR8], [UR22], UR24, desc[UR6] ;  /* 0x00000608160073b4 */ /* 0x0001e40008011818 */
[----:B0-----:R-:W-:Y:S05]  /*3c70*/  @P3 BRA `(.L_x_69) ;  /* 0xfffffffc00403947 */ /* 0x001fea000383ffff */
.L_x_65:
[----:B------:R-:W-:Y:S05]  /*3c80*/  BSYNC B1 ;  /* 0x0000000000017941 */ /* 0x000fea0003800000 */
.L_x_64:
[----:B------:R-:W-:Y:S01]  /*3c90*/  LOP3.LUT P4, RZ, R9, 0xff, RZ, 0xc0, !PT ;  /* 0x000000ff09ff7812 */ /* 0x000fe2000788c0ff */
[----:B------:R-:W-:Y:S01]  /*3ca0*/  VIADD R4, R7, UR40 ;  /* 0x0000002807047c36 */ /* 0x000fe20008000000 */
[----:B------:R-:W-:Y:S01]  /*3cb0*/  ULDC.64 UR4, c[0x0][0x650] ;  /* 0x0001940000047ab9 */ /* 0x000fe20000000a00 */
[----:B------:R-:W-:Y:S01]  /*3cc0*/  IMAD.U32 R7, RZ, RZ, UR40 ;  /* 0x00000028ff077e24 */ /* 0x000fe2000f8e00ff */
[----:B------:R-:W-:Y:S01]  /*3cd0*/  UISETP.GE.U32.AND UP0, UPT, UR40, 0x2d, UPT ;  /* 0x0000002d2800788c */ /* 0x000fe2000bf06070 */
[C---:B------:R-:W-:Y:S01]  /*3ce0*/  IMAD.WIDE.U32 R2, R4.reuse, 0x6c16c16d, RZ ;  /* 0x6c16c16d04027825 */ /* 0x040fe200078e00ff */
[C---:B------:R-:W-:Y:S01]  /*3cf0*/  ISETP.GT.U32.AND P1, PT, R4.reuse, 0x2c, PT ;  /* 0x0000002c0400780c */ /* 0x040fe20003f24070 */
[----:B------:R-:W-:Y:S01]  /*3d00*/  BSSY B1, `(.L_x_70) ;  /* 0x000006f000017945 */ /* 0x000fe20003800000 */
[----:B------:R-:W-:Y:S01]  /*3d10*/  PRMT R9, RZ, 0x7610, R9 ;  /* 0x00007610ff097816 */ /* 0x000fe20000000009 */
[----:B------:R-:W-:Y:S01]  /*3d20*/  IMAD.IADD R2, R4, 0x1, -R3 ;  /* 0x0000000104027824 */ /* 0x000fe200078e0a03 */
[----:B------:R-:W-:Y:S01]  /*3d30*/  ISETP.LT.U32.AND P1, PT, R7, 0x2d, P1 ;  /* 0x0000002d0700780c */ /* 0x000fe20000f21070 */
[----:B------:R-:W-:Y:S01]  /*3d40*/  IMAD.MOV.U32 R33, RZ, RZ, -0x1 ;  /* 0xffffffffff217424 */ /* 0x000fe200078e00ff */
[----:B------:R-:W-:Y:S01]  /*3d50*/  PLOP3.LUT P3, PT, PT, PT, UP0, 0x80, 0x0 ;  /* 0x000000000000781c */ /* 0x000fe20003f6f008 */
[----:B------:R-:W0:Y:S01]  /*3d60*/  @P4 S2R R12, SR_CgaCtaId ;  /* 0x00000000000c4919 */ /* 0x000e220000008800 */
[----:B------:R-:W-:Y:S01]  /*3d70*/  @P4 MOV R5, 0x400 ;  /* 0x0000040000054802 */ /* 0x000fe20000000f00 */
[----:B------:R-:W-:Y:S01]  /*3d80*/  IMAD.MOV.U32 R32, RZ, RZ, -0x1 ;  /* 0xffffffffff207424 */ /* 0x000fe200078e00ff */
[----:B------:R-:W-:-:S02]  /*3d90*/  LEA.HI R2, R2, R3, RZ, 0x1f ;  /* 0x0000000302027211 */ /* 0x000fc400078ff8ff */
[----:B------:R-:W-:Y:S02]  /*3da0*/  PRMT R3, RZ, 0x7610, R3 ;  /* 0x00007610ff037816 */ /* 0x000fe40000000003 */
[----:B------:R-:W-:Y:S01]  /*3db0*/  SHF.R.U32.HI R7, RZ, 0x5, R2 ;  /* 0x00000005ff077819 */ /* 0x000fe20000011602 */
[----:B------:R-:W-:Y:S01]  /*3dc0*/  IMAD.MOV.U32 R2, RZ, RZ, -0x1 ;  /* 0xffffffffff027424 */ /* 0x000fe200078e00ff */
[----:B0-----:R-:W-:Y:S02]  /*3dd0*/  @P4 LEA R12, R12, R5, 0x18 ;  /* 0x000000050c0c4211 */ /* 0x001fe400078ec0ff */
[----:B------:R-:W-:Y:S02]  /*3de0*/  SEL R5, RZ, 0x1, !P1 ;  /* 0x00000001ff057807 */ /* 0x000fe40004800000 */
[----:B------:R-:W-:Y:S01]  /*3df0*/  IADD3 R22, P1, R22, R16, RZ ;  /* 0x0000001016167210 */ /* 0x000fe20007f3e0ff */
[----:B------:R0:W-:Y:S01]  /*3e00*/  @P4 SYNCS.ARRIVE.TRANS64.A1T0 RZ, [R12+URZ+0x308], RZ ;  /* 0x000308ff0cff49a7 */ /* 0x0001e2000810003f */
[----:B------:R-:W-:-:S03]  /*3e10*/  LOP3.LUT R6, R6, R5, RZ, 0x3c, !PT ;  /* 0x0000000506067212 */ /* 0x000fc600078e3cff */
[----:B------:R-:W-:Y:S01]  /*3e20*/  IMAD.X R19, R19, 0x1, R0, P1 ;  /* 0x0000000113137824 */ /* 0x000fe200008e0600 */
[----:B------:R-:W-:Y:S02]  /*3e30*/  ISETP.GE.U32.AND P1, PT, R22, UR4, PT ;  /* 0x0000000416007c0c */ /* 0x000fe4000bf26070 */
[----:B------:R-:W-:Y:S01]  /*3e40*/  @P3 LOP3.LUT R6, R6, 0x1, R7, 0x78, !PT ;  /* 0x0000000106063812 */ /* 0x000fe200078e7807 */
[----:B------:R-:W-:Y:S01]  /*3e50*/  IMAD R7, R7, -0x2d, R4 ;  /* 0xffffffd307077824 */ /* 0x000fe200078e0204 */
[----:B------:R-:W-:-:S13]  /*3e60*/  ISETP.GE.U32.AND.EX P1, PT, R19, UR5, PT, P1 ;  /* 0x0000000513007c0c */ /* 0x000fda000bf26110 */
[----:B0-----:R-:W-:Y:S05]  /*3e70*/  @P1 BRA `(.L_x_71) ;  /* 0x00000004005c1947 */ /* 0x001fea0003800000 */
[----:B------:R-:W0:Y:S01]  /*3e80*/  S2R R13, SR_CTAID.X ;  /* 0x00000000000d7919 */ /* 0x000e220000002500 */
[----:B------:R-:W-:Y:S01]  /*3e90*/  ULDC.64 UR4, c[0x0][0x628] ;  /* 0x00018a0000047ab9 */ /* 0x000fe20000000a00 */
[----:B------:R-:W-:Y:S01]  /*3ea0*/  ULDC UR7, c[0x0][0x630] ;  /* 0x00018c0000077ab9 */ /* 0x000fe20000000800 */
[----:B------:R-:W-:Y:S01]  /*3eb0*/  ISETP.NE.U32.AND P1, PT, RZ, UR4, PT ;  /* 0x00000004ff007c0c */ /* 0x000fe2000bf25070 */
[----:B------:R-:W1:Y:S01]  /*3ec0*/  S2R R14, SR_CTAID.Y ;  /* 0x00000000000e7919 */ /* 0x000e620000002600 */
[----:B------:R-:W-:Y:S01]  /*3ed0*/  ULDC UR8, c[0x0][0x150] ;  /* 0x0000540000087ab9 */ /* 0x000fe20000000800 */
[----:B------:R-:W-:Y:S01]  /*3ee0*/  IMAD.MOV.U32 R2, RZ, RZ, R22 ;  /* 0x000000ffff027224 */ /* 0x000fe200078e0016 */
[----:B------:R-:W-:Y:S01]  /*3ef0*/  ISETP.NE.AND.EX P1, PT, RZ, UR5, PT, P1 ;  /* 0x00000005ff007c0c */ /* 0x000fe2000bf25310 */
[----:B------:R-:W-:Y:S01]  /*3f00*/  IMAD.MOV.U32 R3, RZ, RZ, R19 ;  /* 0x000000ffff037224 */ /* 0x000fe200078e0013 */
[----:B0-----:R-:W-:-:S11]  /*3f10*/  I2FP.F32.U32 R20, R13 ;  /* 0x0000000d00147245 */ /* 0x001fd60000201000 */
[----:B------:R-:W-:Y:S05]  /*3f20*/  @!P1 BRA `(.L_x_72) ;  /* 0x0000000000289947 */ /* 0x000fea0003800000 */
[----:B------:R-:W-:Y:S02]  /*3f30*/  ULDC UR6, c[0x0][0x634] ;  /* 0x00018d0000067ab9 */ /* 0x000fe40000000800 */
[----:B------:R-:W-:-:S05]  /*3f40*/  IADD3 R3, P1, R22, UR6, RZ ;  /* 0x0000000616037c10 */ /* 0x000fca000ff3e0ff */
[----:B------:R-:W-:-:S04]  /*3f50*/  IMAD.X R15, RZ, RZ, R19, P1 ;  /* 0x000000ffff0f7224 */ /* 0x000fc800008e0613 */
[----:B------:R-:W-:-:S04]  /*3f60*/  IMAD.WIDE.U32 R4, R15, UR4, RZ ;  /* 0x000000040f047c25 */ /* 0x000fc8000f8e00ff */
[----:B------:R-:W-:-:S04]  /*3f70*/  IMAD.WIDE.U32 R4, P1, R3, UR5, R4 ;  /* 0x0000000503047c25 */ /* 0x000fc8000f820004 */
[----:B------:R-:W-:-:S04]  /*3f80*/  IMAD.WIDE.U32 R2, R3, UR4, RZ ;  /* 0x0000000403027c25 */ /* 0x000fc8000f8e00ff */
[----:B------:R-:W-:Y:S01]  /*3f90*/  IMAD.MOV.U32 R2, RZ, RZ, R5 ;  /* 0x000000ffff027224 */ /* 0x000fe200078e0005 */
[----:B------:R-:W-:Y:S01]  /*3fa0*/  IADD3 RZ, P3, R3, R4, RZ ;  /* 0x0000000403ff7210 */ /* 0x000fe20007f7e0ff */
[----:B------:R-:W-:-:S04]  /*3fb0*/  IMAD.X R3, RZ, RZ, RZ, P1 ;  /* 0x000000ffff037224 */ /* 0x000fc800008e06ff */
[----:B------:R-:W-:-:S08]  /*3fc0*/  IMAD.WIDE.U32.X R2, R15, UR5, R2, P3 ;  /* 0x000000050f027c25 */ /* 0x000fd000098e0402 */
.L_x_72:
[--C-:B------:R-:W-:Y:S01]  /*3fd0*/  SHF.R.U64 R12, R2, UR7, R3.reuse ;  /* 0x00000007020c7c19 */ /* 0x100fe20008001203 */
[----:B------:R-:W-:Y:S01]  /*3fe0*/  FMUL R20, R20, UR8 ;  /* 0x0000000814147c20 */ /* 0x000fe20008400000 */
[----:B------:R-:W-:Y:S01]  /*3ff0*/  SHF.R.U32.HI R2, RZ, UR7, R3 ;  /* 0x00000007ff027c19 */ /* 0x000fe20008011603 */
[----:B------:R-:W0:Y:S01]  /*4000*/  LDC R4, c[0x0][0x144] ;  /* 0x00005100ff047b82 */ /* 0x000e220000000800 */
[----:B------:R-:W-:Y:S01]  /*4010*/  IADD3 R15, P1, RZ, -R12, RZ ;  /* 0x8000000cff0f7210 */ /* 0x000fe20007f3e0ff */
[----:B------:R-:W-:Y:S01]  /*4020*/  ULDC.64 UR4, c[0x0][0x620] ;  /* 0x0001880000047ab9 */ /* 0x000fe20000000a00 */
[----:B-1----:R-:W-:Y:S01]  /*4030*/  I2FP.F32.U32 R3, R14 ;  /* 0x0000000e00037245 */ /* 0x002fe20000201000 */
[----:B------:R-:W-:Y:S01]  /*4040*/  ULDC UR6, c[0x0][0x154] ;  /* 0x0000550000067ab9 */ /* 0x000fe20000000800 */
[----:B------:R-:W1:Y:S01]  /*4050*/  F2I.U32.TRUNC.NTZ R20, R20 ;  /* 0x0000001400147305 */ /* 0x000e62000020f000 */
[----:B------:R-:W-:Y:S01]  /*4060*/  IMAD.X R2, RZ, RZ, ~R2, P1 ;  /* 0x000000ffff027224 */ /* 0x000fe200008e0e02 */
[----:B------:R-:W-:Y:S01]  /*4070*/  ISETP.NE.AND P4, PT, R23, 0x1, PT ;  /* 0x000000011700780c */ /* 0x000fe20003f85270 */
[----:B------:R-:W-:Y:S01]  /*4080*/  FMUL R21, R3, UR6 ;  /* 0x0000000603157c20 */ /* 0x000fe20008400000 */
[----:B------:R-:W2:Y:S01]  /*4090*/  LDC R25, c[0x0][0x148] ;  /* 0x00005200ff197b82 */ /* 0x000ea20000000800 */
[----:B------:R-:W-:Y:S01]  /*40a0*/  IMAD R2, R2, UR4, RZ ;  /* 0x0000000402027c24 */ /* 0x000fe2000f8e02ff */
[----:B------:R-:W-:Y:S01]  /*40b0*/  ULDC.64 UR6, c[0x0][0x640] ;  /* 0x0001900000067ab9 */ /* 0x000fe20000000a00 */
[----:B------:R-:W-:Y:S01]  /*40c0*/  IMAD.MOV.U32 R3, RZ, RZ, R19 ;  /* 0x000000ffff037224 */ /* 0x000fe200078e0013 */
[----:B------:R-:W-:Y:S01]  /*40d0*/  ISETP.NE.U32.AND P1, PT, RZ, UR6, PT ;  /* 0x00000006ff007c0c */ /* 0x000fe2000bf25070 */
[----:B------:R-:W-:Y:S01]  /*40e0*/  IMAD R5, R15, UR5, R2 ;  /* 0x000000050f057c24 */ /* 0x000fe2000f8e0202 */
[----:B------:R-:W3:Y:S01]  /*40f0*/  F2I.U32.TRUNC.NTZ R21, R21 ;  /* 0x0000001500157305 */ /* 0x000ee2000020f000 */
[----:B------:R-:W-:Y:S01]  /*4100*/  IMAD.MOV.U32 R2, RZ, RZ, R22 ;  /* 0x000000ffff027224 */ /* 0x000fe200078e0016 */
[----:B------:R-:W-:-:S03]  /*4110*/  ISETP.NE.AND.EX P1, PT, RZ, UR7, PT, P1 ;  /* 0x00000007ff007c0c */ /* 0x000fc6000bf25310 */
[----:B------:R-:W-:Y:S01]  /*4120*/  IMAD.WIDE.U32 R2, R15, UR4, R2 ;  /* 0x000000040f027c25 */ /* 0x000fe2000f8e0002 */
[----:B------:R-:W-:-:S03]  /*4130*/  ULDC UR4, c[0x0][0x618] ;  /* 0x0001860000047ab9 */ /* 0x000fc60000000800 */
[----:B------:R-:W-:Y:S02]  /*4140*/  IMAD.IADD R3, R3, 0x1, R5 ;  /* 0x0000000103037824 */ /* 0x000fe400078e0205 */
[----:B-1----:R-:W-:-:S03]  /*4150*/  IMAD.MOV R20, RZ, RZ, -R20 ;  /* 0x000000ffff147224 */ /* 0x002fc600078e0a14 */
[----:B------:R-:W-:Y:S01]  /*4160*/  SHF.R.U64 R15, R2, UR4, R3 ;  /* 0x00000004020f7c19 */ /* 0x000fe20008001203 */
[----:B0-----:R-:W-:Y:S01]  /*4170*/  IMAD R13, R4, R20, R13 ;  /* 0x00000014040d7224 */ /* 0x001fe200078e020d */
[----:B------:R-:W-:Y:S01]  /*4180*/  SHF.R.U32.HI R2, RZ, UR4, R3 ;  /* 0x00000004ff027c19 */ /* 0x000fe20008011603 */
[----:B------:R-:W-:Y:S01]  /*4190*/  ULDC UR4, c[0x0][0x608] ;  /* 0x0001820000047ab9 */ /* 0x000fe20000000800 */
[----:B---3--:R-:W-:Y:S02]  /*41a0*/  IMAD.MOV R4, RZ, RZ, -R21 ;  /* 0x000000ffff047224 */ /* 0x008fe400078e0a15 */
[--C-:B------:R-:W-:Y:S02]  /*41b0*/  SHF.R.U64 R20, R15, UR4, R2.reuse ;  /* 0x000000040f147c19 */ /* 0x100fe40008001202 */
[----:B------:R-:W-:Y:S01]  /*41c0*/  SHF.R.U32.HI R3, RZ, UR4, R2 ;  /* 0x00000004ff037c19 */ /* 0x000fe20008011602 */
[----:B------:R-:W-:Y:S01]  /*41d0*/  ULDC UR4, c[0x0][0x658] ;  /* 0x0001960000047ab9 */ /* 0x000fe20000000800 */
[----:B--2---:R-:W-:-:S02]  /*41e0*/  @P4 IMAD R13, R25, R4, R14 ;  /* 0x00000004190d4224 */ /* 0x004fc400078e020e */
[--C-:B------:R-:W-:Y:S02]  /*41f0*/  SHF.R.U64 R14, R20, UR4, R3.reuse ;  /* 0x00000004140e7c19 */ /* 0x100fe40008001203 */
[----:B------:R-:W-:-:S03]  /*4200*/  SHF.R.U32.HI R21, RZ, UR4, R3 ;  /* 0x00000004ff157c19 */ /* 0x000fc60008011603 */
[----:B------:R-:W-:Y:S02]  /*4210*/  IMAD.MOV.U32 R4, RZ, RZ, R14 ;  /* 0x000000ffff047224 */ /* 0x000fe400078e000e */
[----:B------:R-:W-:Y:S01]  /*4220*/  IMAD.MOV.U32 R3, RZ, RZ, R21 ;  /* 0x000000ffff037224 */ /* 0x000fe200078e0015 */
[----:B------:R-:W-:Y:S06]  /*4230*/  @!P1 BRA `(.L_x_73) ;  /* 0x00000000002c9947 */ /* 0x000fec0003800000 */
        /* <DEDUP_REMOVED lines=9> */
[----:B------:R-:W-:-:S04]  /*42d0*/  IMAD.WIDE.U32.X R2, R21, UR7, R2, P3 ;  /* 0x0000000715027c25 */ /* 0x000fc800098e0402 */
[----:B------:R-:W-:-:S07]  /*42e0*/  IMAD.MOV.U32 R4, RZ, RZ, R2 ;  /* 0x000000ffff047224 */ /* 0x000fce00078e0002 */
.L_x_73:
[----:B------:R-:W-:Y:S01]  /*42f0*/  ULDC UR4, c[0x0][0x648] ;  /* 0x0001920000047ab9 */ /* 0x000fe20000000800 */
[----:B------:R-:W-:Y:S01]  /*4300*/  LOP3.LUT R2, R20, UR16, RZ, 0xc0, !PT ;  /* 0x0000001014027c12 */ /* 0x000fe2000f8ec0ff */
[----:B------:R-:W-:Y:S01]  /*4310*/  ULDC UR5, c[0x0][0x610] ;  /* 0x0001840000057ab9 */ /* 0x000fe20000000800 */
[----:B------:R-:W-:Y:S01]  /*4320*/  SHF.R.U64 R3, R4, UR4, R3 ;  /* 0x0000000404037c19 */ /* 0x000fe20008001203 */
[----:B------:R-:W-:Y:S01]  /*4330*/  ULDC UR4, c[0x0][0x638] ;  /* 0x00018e0000047ab9 */ /* 0x000fe20000000800 */
[----:B------:R-:W-:-:S03]  /*4340*/  LOP3.LUT R15, R15, UR15, RZ, 0xc0, !PT ;  /* 0x0000000f0f0f7c12 */ /* 0x000fc6000f8ec0ff */
[----:B------:R-:W-:Y:S02]  /*4350*/  IMAD.MOV R5, RZ, RZ, -R3 ;  /* 0x000000ffff057224 */ /* 0x000fe400078e0a03 */
[----:B------:R-:W-:Y:S02]  /*4360*/  IMAD R2, R3, UR17, R2 ;  /* 0x0000001103027c24 */ /* 0x000fe4000f8e0202 */
[----:B------:R-:W-:Y:S01]  /*4370*/  IMAD R14, R5, UR4, R14 ;  /* 0x00000004050e7c24 */ /* 0x000fe2000f8e020e */
[----:B------:R-:W-:Y:S01]  /*4380*/  ULDC UR4, c[0x0][0x600] ;  /* 0x0001800000047ab9 */ /* 0x000fe20000000800 */
[----:B------:R-:W-:Y:S02]  /*4390*/  IMAD R13, R2, UR5, R13 ;  /* 0x00000005020d7c24 */ /* 0x000fe4000f8e020d */
[----:B------:R-:W-:Y:S02]  /*43a0*/  IMAD R14, R14, UR4, R15 ;  /* 0x000000040e0e7c24 */ /* 0x000fe4000f8e020f */
[----:B------:R-:W-:-:S02]  /*43b0*/  IMAD.MOV.U32 R3, RZ, RZ, 0x1 ;  /* 0x00000001ff037424 */ /* 0x000fc400078e00ff */
[----:B------:R-:W-:Y:S01]  /*43c0*/  IMAD.MOV.U32 R2, RZ, RZ, R12 ;  /* 0x000000ffff027224 */ /* 0x000fe200078e000c */
[----:B------:R-:W-:Y:S02]  /*43d0*/  SEL R32, R14, R13, !P4 ;  /* 0x0000000d0e207207 */ /* 0x000fe40006000000 */
[----:B------:R-:W-:-:S07]  /*43e0*/  SEL R33, R13, R14, !P4 ;  /* 0x0000000e0d217207 */ /* 0x000fce0006000000 */
.L_x_71:
[----:B------:R-:W-:Y:S05]  /*43f0*/  BSYNC B1 ;  /* 0x0000000000017941 */ /* 0x000fea0003800000 */
.L_x_70:
[----:B------:R-:W-:-:S13]  /*4400*/  LOP3.LUT P1, RZ, R3, 0xff, RZ, 0xc0, !PT ;  /* 0x000000ff03ff7812 */ /* 0x000fda000782c0ff */
[----:B------:R-:W-:Y:S05]  /*4410*/  @P1 BRA `(.L_x_74) ;  /* 0xfffffff400241947 */ /* 0x000fea000383ffff */
[----:B------:R-:W-:Y:S05]  /*4420*/  BSYNC B0 ;  /* 0x0000000000007941 */ /* 0x000fea0003800000 */
.L_x_62:
[----:B------:R-:W-:-:S03]  /*4430*/  UMOV UR4, 0xffffffff ;  /* 0xffffffff00047882 */ /* 0x000fc60000000000 */
[----:B------:R-:W-:Y:S05]  /*4440*/  BRA.DIV UR4, `(.L_x_75) ;  /* 0x0000001e040c7947 */ /* 0x000fea000b800000 */
[----:B------:R-:W-:-:S13]  /*4450*/  ELECT P6, URZ, PT ;  /* 0x00000000003f782f */ /* 0x000fda00038c0000 */
.L_x_132:
[----:B------:R-:W-:Y:S04]  /*4460*/  BSSY B0, `(.L_x_76) ;  /* 0x000019c000007945 */ /* 0x000fe80003800000 */
[----:B------:R-:W-:Y:S05]  /*4470*/  @!P6 BRA `(.L_x_77) ;  /* 0x000000180068e947 */ /* 0x000fea0003800000 */
[----:B------:R-:W-:-:S04]  /*4480*/  LOP3.LUT R18, R18, 0x2, RZ, 0xfc, !PT ;  /* 0x0000000212127812 */ /* 0x000fc800078efcff */
[----:B------:R-:W-:-:S13]  /*4490*/  ISETP.NE.AND P0, PT, R18, 0x3, PT ;  /* 0x000000031200780c */ /* 0x000fda0003f05270 */
[----:B------:R-:W-:Y:S05]  /*44a0*/  @!P0 BRA `(.L_x_78) ;  /* 0x0000000000048947 */ /* 0x000fea0003800000 */
[----:B------:R-:W-:Y:S01]  /*44b0*/  BPT.TRAP 0x1 ;  /* 0x000000040000795c */ /* 0x000fe20000300000 */
.L_x_78:
[----:B------:R-:W0:Y:S01]  /*44c0*/  S2R R3, SR_CgaCtaId ;  /* 0x0000000000037919 */ /* 0x000e220000008800 */
[----:B------:R-:W-:Y:S02]  /*44d0*/  MOV R0, 0x400 ;  /* 0x0000040000007802 */ /* 0x000fe40000000f00 */
[----:B------:R-:W-:Y:S02]  /*44e0*/  SHF.L.U32 R2, R6, 0x1f, RZ ;  /* 0x0000001f06027819 */ /* 0x000fe400000006ff */
[----:B0-----:R-:W-:-:S05]  /*44f0*/  LEA R0, R3, R0, 0x18 ;  /* 0x0000000003007211 */ /* 0x001fca00078ec0ff */
[----:B------:R-:W-:-:S04]  /*4500*/  VIADD R0, R0, 0x168 ;  /* 0x0000016800007836 */ /* 0x000fc80000000000 */
[C---:B------:R-:W-:Y:S02]  /*4510*/  IMAD R5, R7.reuse, 0x8, R0 ;  /* 0x0000000807057824 */ /* 0x040fe400078e0200 */
[----:B------:R-:W-:Y:S02]  /*4520*/  VIADD R7, R7, 0x1 ;  /* 0x0000000107077836 */ /* 0x000fe40000000000 */
[----:B------:R-:W0:Y:S03]  /*4530*/  SYNCS.PHASECHK.TRANS64.TRYWAIT P0, [R5+URZ], R2 ;  /* 0x00000002050075a7 */ /* 0x000e26000800017f */
[----:B------:R-:W-:-:S04]  /*4540*/  ISETP.NE.AND P1, PT, R7, 0x2d, PT ;  /* 0x0000002d0700780c */ /* 0x000fc80003f25270 */
[----:B------:R-:W-:Y:S02]  /*4550*/  SEL R3, RZ, 0x1, P1 ;  /* 0x00000001ff037807 */ /* 0x000fe40000800000 */
[----:B------:R-:W-:Y:S02]  /*4560*/  SEL R7, R7, RZ, P1 ;  /* 0x000000ff07077207 */ /* 0x000fe40000800000 */
[----:B------:R-:W-:-:S03]  /*4570*/  LOP3.LUT R6, R6, R3, RZ, 0x3c, !PT ;  /* 0x0000000306067212 */ /* 0x000fc600078e3cff */
[----:B------:R-:W-:Y:S01]  /*4580*/  IMAD R9, R7, 0x8, R0 ;  /* 0x0000000807097824 */ /* 0x000fe200078e0200 */
[----:B------:R-:W-:Y:S01]  /*4590*/  SHF.L.U32 R4, R6, 0x1f, RZ ;  /* 0x0000001f06047819 */ /* 0x000fe200000006ff */
[----:B0-----:R-:W-:Y:S06]  /*45a0*/  @!P0 BRA `(.L_x_79) ;  /* 0x0000001800d48947 */ /* 0x001fec0003800000 */
.L_x_133:
[----:B------:R-:W1:Y:S01]  /*45b0*/  SYNCS.PHASECHK.TRANS64.TRYWAIT P0, [R9+URZ], R4 ;  /* 0x00000004090075a7 */ /* 0x000e62000800017f */
[----:B0-----:R-:W-:-:S05]  /*45c0*/  VIADD R2, R7, 0x1 ;  /* 0x0000000107027836 */ /* 0x001fca0000000000 */
[----:B------:R-:W-:-:S04]  /*45d0*/  ISETP.NE.AND P1, PT, R2, 0x2d, PT ;  /* 0x0000002d0200780c */ /* 0x000fc80003f25270 */
[----:B------:R-:W-:Y:S02]  /*45e0*/  SEL R3, RZ, 0x1, P1 ;  /* 0x00000001ff037807 */ /* 0x000fe40000800000 */
[----:B------:R-:W-:Y:S02]  /*45f0*/  SEL R7, R2, RZ, P1 ;  /* 0x000000ff02077207 */ /* 0x000fe40000800000 */
[----:B------:R-:W-:-:S03]  /*4600*/  LOP3.LUT R6, R6, R3, RZ, 0x3c, !PT ;  /* 0x0000000306067212 */ /* 0x000fc600078e3cff */
[----:B------:R-:W-:Y:S01]  /*4610*/  IMAD R8, R7, 0x8, R0 ;  /* 0x0000000807087824 */ /* 0x000fe200078e0200 */
[----:B------:R-:W-:Y:S01]  /*4620*/  SHF.L.U32 R5, R6, 0x1f, RZ ;  /* 0x0000001f06057819 */ /* 0x000fe200000006ff */
[----:B-1----:R-:W-:Y:S06]  /*4630*/  @!P0 BRA `(.L_x_80) ;  /* 0x0000001800c48947 */ /* 0x002fec0003800000 */
.L_x_134:
[----:B------:R-:W1:Y:S01]  /*4640*/  SYNCS.PHASECHK.TRANS64.TRYWAIT P0, [R8+URZ], R5 ;  /* 0x00000005080075a7 */ /* 0x000e62000800017f */
[----:B------:R-:W-:-:S05]  /*4650*/  VIADD R2, R7, 0x1 ;  /* 0x0000000107027836 */ /* 0x000fca0000000000 */
[----:B------:R-:W-:-:S04]  /*4660*/  ISETP.NE.AND P1, PT, R2, 0x2d, PT ;  /* 0x0000002d0200780c */ /* 0x000fc80003f25270 */
[----:B------:R-:W-:Y:S02]  /*4670*/  SEL R3, RZ, 0x1, P1 ;  /* 0x00000001ff037807 */ /* 0x000fe40000800000 */
[----:B------:R-:W-:Y:S02]  /*4680*/  SEL R7, R2, RZ, P1 ;  /* 0x000000ff02077207 */ /* 0x000fe40000800000 */
[----:B------:R-:W-:-:S03]  /*4690*/  LOP3.LUT R6, R6, R3, RZ, 0x3c, !PT ;  /* 0x0000000306067212 */ /* 0x000fc600078e3cff */
[----:B0-----:R-:W-:Y:S01]  /*46a0*/  IMAD R9, R7, 0x8, R0 ;  /* 0x0000000807097824 */ /* 0x001fe200078e0200 */
[----:B------:R-:W-:Y:S01]  /*46b0*/  SHF.L.U32 R4, R6, 0x1f, RZ ;  /* 0x0000001f06047819 */ /* 0x000fe200000006ff */
[----:B-1----:R-:W-:Y:S06]  /*46c0*/  @!P0 BRA `(.L_x_81) ;  /* 0x0000001800b48947 */ /* 0x002fec0003800000 */
.L_x_135:
        /* <DEDUP_REMOVED lines=9> */
.L_x_136:
        /* <DEDUP_REMOVED lines=9> */
.L_x_137:
        /* <DEDUP_REMOVED lines=9> */
.L_x_138:
        /* <DEDUP_REMOVED lines=9> */
.L_x_139:
        /* <DEDUP_REMOVED lines=9> */
.L_x_140:
        /* <DEDUP_REMOVED lines=9> */
.L_x_141:
        /* <DEDUP_REMOVED lines=9> */
.L_x_142:
        /* <DEDUP_REMOVED lines=9> */
.L_x_143:
        /* <DEDUP_REMOVED lines=9> */
.L_x_144:
        /* <DEDUP_REMOVED lines=9> */
.L_x_145:
        /* <DEDUP_REMOVED lines=9> */
.L_x_146:
        /* <DEDUP_REMOVED lines=9> */
.L_x_147:
        /* <DEDUP_REMOVED lines=9> */
.L_x_148:
        /* <DEDUP_REMOVED lines=9> */
.L_x_149:
        /* <DEDUP_REMOVED lines=9> */
.L_x_150:
        /* <DEDUP_REMOVED lines=9> */
.L_x_151:
        /* <DEDUP_REMOVED lines=9> */
.L_x_152:
        /* <DEDUP_REMOVED lines=9> */
.L_x_153:
        /* <DEDUP_REMOVED lines=9> */
.L_x_154:
        /* <DEDUP_REMOVED lines=9> */
.L_x_155:
        /* <DEDUP_REMOVED lines=9> */
.L_x_156:
        /* <DEDUP_REMOVED lines=9> */
.L_x_157:
        /* <DEDUP_REMOVED lines=9> */
.L_x_158:
        /* <DEDUP_REMOVED lines=9> */
.L_x_159:
        /* <DEDUP_REMOVED lines=9> */
.L_x_160:
        /* <DEDUP_REMOVED lines=9> */
.L_x_161:
        /* <DEDUP_REMOVED lines=9> */
.L_x_162:
        /* <DEDUP_REMOVED lines=9> */
.L_x_163:
        /* <DEDUP_REMOVED lines=9> */
.L_x_164:
        /* <DEDUP_REMOVED lines=9> */
.L_x_165:
        /* <DEDUP_REMOVED lines=9> */
.L_x_166:
        /* <DEDUP_REMOVED lines=9> */
.L_x_167:
        /* <DEDUP_REMOVED lines=9> */
.L_x_168:
        /* <DEDUP_REMOVED lines=9> */
.L_x_169:
        /* <DEDUP_REMOVED lines=9> */
.L_x_170:
        /* <DEDUP_REMOVED lines=9> */
.L_x_171:
        /* <DEDUP_REMOVED lines=9> */
.L_x_172:
        /* <DEDUP_REMOVED lines=9> */
.L_x_173:
        /* <DEDUP_REMOVED lines=9> */
.L_x_174:
[----:B------:R-:W1:Y:S01]  /*5cc0*/  SYNCS.PHASECHK.TRANS64.TRYWAIT P0, [R8+URZ], R5 ;  /* 0x00000005080075a7 */ /* 0x000e62000800017f */
[----:B------:R-:W-:-:S05]  /*5cd0*/  VIADD R2, R7, 0x1 ;  /* 0x0000000107027836 */ /* 0x000fca0000000000 */
[----:B------:R-:W-:-:S04]  /*5ce0*/  ISETP.NE.AND P1, PT, R2, 0x2d, PT ;  /* 0x0000002d0200780c */ /* 0x000fc80003f25270 */
[----:B------:R-:W-:Y:S02]  /*5cf0*/  SEL R3, RZ, 0x1, P1 ;  /* 0x00000001ff037807 */ /* 0x000fe40000800000 */
[----:B------:R-:W-:Y:S02]  /*5d00*/  SEL R7, R2, RZ, P1 ;  /* 0x000000ff02077207 */ /* 0x000fe40000800000 */
[----:B0-----:R-:W-:-:S03]  /*5d10*/  LOP3.LUT R9, R6, R3, RZ, 0x3c, !PT ;  /* 0x0000000306097212 */ /* 0x001fc600078e3cff */
[----:B------:R-:W-:Y:S01]  /*5d20*/  IMAD R11, R7, 0x8, R0 ;  /* 0x00000008070b7824 */ /* 0x000fe200078e0200 */
[----:B------:R-:W-:Y:S01]  /*5d30*/  SHF.L.U32 R6, R9, 0x1f, RZ ;  /* 0x0000001f09067819 */ /* 0x000fe200000006ff */
[----:B-1----:R-:W-:Y:S06]  /*5d40*/  @!P0 BRA `(.L_x_121) ;  /* 0x0000001000348947 */ /* 0x002fec0003800000 */
.L_x_175:
[----:B------:R-:W1:Y:S01]  /*5d50*/  SYNCS.PHASECHK.TRANS64.TRYWAIT P0, [R11+URZ], R6 ;  /* 0x000000060b0075a7 */ /* 0x000e62000800017f */
[----:B------:R-:W-:-:S05]  /*5d60*/  VIADD R2, R7, 0x1 ;  /* 0x0000000107027836 */ /* 0x000fca0000000000 */
[----:B------:R-:W-:-:S04]  /*5d70*/  ISETP.NE.AND P1, PT, R2, 0x2d, PT ;  /* 0x0000002d0200780c */ /* 0x000fc80003f25270 */
[----:B------:R-:W-:Y:S02]  /*5d80*/  SEL R4, RZ, 0x1, P1 ;  /* 0x00000001ff047807 */ /* 0x000fe40000800000 */
[----:B------:R-:W-:Y:S02]  /*5d90*/  SEL R3, R2, RZ, P1 ;  /* 0x000000ff02037207 */ /* 0x000fe40000800000 */
[----:B------:R-:W-:Y:S01]  /*5da0*/  LOP3.LUT R4, R9, R4, RZ, 0x3c, !PT ;  /* 0x0000000409047212 */ /* 0x000fe200078e3cff */
[----:B-1----:R-:W-:Y:S06]  /*5db0*/  @!P0 BRA `(.L_x_122) ;  /* 0x00000010002c8947 */ /* 0x002fec0003800000 */
.L_x_176:
[----:B------:R-:W-:Y:S01]  /*5dc0*/  IMAD R3, R3, 0x8, R0 ;  /* 0x0000000803037824 */ /* 0x000fe200078e0200 */
[----:B------:R-:W-:-:S07]  /*5dd0*/  SHF.L.U32 R0, R4, 0x1f, RZ ;  /* 0x0000001f04007819 */ /* 0x000fce00000006ff */
.L_x_123:
[----:B--2---:R2:W3:Y:S02]  /*5de0*/  SYNCS.PHASECHK.TRANS64.TRYWAIT P0, [R3+URZ], R0 ;  /* 0x00000000030075a7 */ /* 0x0044e4000800017f */
[----:B---3--:R-:W-:Y:S05]  /*5df0*/  @!P0 NANOSLEEP.SYNCS 0x989680 ;  /* 0x009896800000895d */ /* 0x008fea0003900000 */
[----:B------:R-:W3:Y:S02]  /*5e00*/  @!P0 SYNCS.PHASECHK.TRANS64 P0, [R3+URZ], R0 ;  /* 0x00000000030085a7 */ /* 0x000ee4000800007f */
[----:B---3--:R-:W-:Y:S05]  /*5e10*/  @!P0 BRA `(.L_x_123) ;  /* 0xfffffffc00f08947 */ /* 0x008fea000383ffff */
.L_x_77:
[----:B------:R-:W-:Y:S05]  /*5e20*/  BSYNC B0 ;  /* 0x0000000000007941 */ /* 0x000fea0003800000 */
.L_x_76:
[----:B------:R-:W-:Y:S05]  /*5e30*/  EXIT ;  /* 0x000000000000794d */ /* 0x000fea0003800000 */
.L_x_20:
[----:B0-----:R-:W-:-:S04]  /*5e40*/  IMAD.U32 R3, RZ, RZ, UR43 ;  /* 0x0000002bff037e24 */ /* 0x001fc8000f8e00ff */
[----:B------:R0:W1:Y:S03]  /*5e50*/  SYNCS.PHASECHK.TRANS64.TRYWAIT P0, [R3+URZ+-0x8], R0 ;  /* 0xfffff800030075a7 */ /* 0x000066000800017f */
[----:B-1----:R-:W-:Y:S05]  /*5e60*/  @!P0 NANOSLEEP.SYNCS 0x989680 ;  /* 0x009896800000895d */ /* 0x002fea0003900000 */
[----:B------:R-:W1:Y:S02]  /*5e70*/  @!P0 SYNCS.PHASECHK.TRANS64 P0, [R3+URZ+-0x8], R0 ;  /* 0xfffff800030085a7 */ /* 0x000e64000800007f */
[----:B-1----:R-:W-:Y:S05]  /*5e80*/  @!P0 BRA `(.L_x_20) ;  /* 0xfffffffc00ec8947 */ /* 0x002fea000383ffff */
[----:B------:R-:W-:Y:S05]  /*5e90*/  BRA `(.L_x_124) ;  /* 0xffffffbc00c07947 */ /* 0x000fea000383ffff */
.L_x_25:
[----:B-1----:R1:W2:Y:S02]  /*5ea0*/  SYNCS.PHASECHK.TRANS64.TRYWAIT P1, [R3+URZ], R0 ;  /* 0x00000000030075a7 */ /* 0x0022a4000802017f */
[----:B--2---:R-:W-:Y:S05]  /*5eb0*/  @!P1 NANOSLEEP.SYNCS 0x989680 ;  /* 0x009896800000995d */ /* 0x004fea0003900000 */
[----:B------:R-:W2:Y:S02]  /*5ec0*/  @!P1 SYNCS.PHASECHK.TRANS64 P1, [R3+URZ], R0 ;  /* 0x00000000030095a7 */ /* 0x000ea4000802007f */
[----:B--2---:R-:W-:Y:S05]  /*5ed0*/  @!P1 BRA `(.L_x_25) ;  /* 0xfffffffc00f09947 */ /* 0x004fea000383ffff */
[----:B------:R-:W-:Y:S05]  /*5ee0*/  BRA `(.L_x_24) ;  /* 0xffffffc0002c7947 */ /* 0x000fea000383ffff */
.L_x_30:
[----:B-1----:R-:W-:-:S04]  /*5ef0*/  IMAD.U32 R5, RZ, RZ, UR4 ;  /* 0x00000004ff057e24 */ /* 0x002fc8000f8e00ff */
[----:B------:R1:W2:Y:S03]  /*5f00*/  SYNCS.PHASECHK.TRANS64.TRYWAIT P1, [R5+URZ], R4 ;  /* 0x00000004050075a7 */ /* 0x0002a6000802017f */
[----:B--2---:R-:W-:Y:S05]  /*5f10*/  @!P1 NANOSLEEP.SYNCS 0x989680 ;  /* 0x009896800000995d */ /* 0x004fea0003900000 */
[----:B------:R-:W2:Y:S02]  /*5f20*/  @!P1 SYNCS.PHASECHK.TRANS64 P1, [R5+URZ], R4 ;  /* 0x00000004050095a7 */ /* 0x000ea4000802007f */
[----:B--2---:R-:W-:Y:S05]  /*5f30*/  @!P1 BRA `(.L_x_30) ;  /* 0xfffffffc00ec9947 */ /* 0x004fea000383ffff */
[----:B------:R-:W-:Y:S05]  /*5f40*/  BRA `(.L_x_29) ;  /* 0xffffffc000a47947 */ /* 0x000fea000383ffff */
.L_x_38:
[----:B0-----:R-:W-:-:S04]  /*5f50*/  IMAD.U32 R4, RZ, RZ, UR43 ;  /* 0x0000002bff047e24 */ /* 0x001fc8000f8e00ff */
[----:B------:R0:W1:Y:S03]  /*5f60*/  SYNCS.PHASECHK.TRANS64.TRYWAIT P0, [R4+URZ+0x8], R3 ;  /* 0x00000803040075a7 */ /* 0x000066000800017f */
[----:B-1----:R-:W-:Y:S05]  /*5f70*/  @!P0 NANOSLEEP.SYNCS 0x989680 ;  /* 0x009896800000895d */ /* 0x002fea0003900000 */
[----:B------:R-:W1:Y:S02]  /*5f80*/  @!P0 SYNCS.PHASECHK.TRANS64 P0, [R4+URZ+0x8], R3 ;  /* 0x00000803040085a7 */ /* 0x000e64000800007f */
[----:B-1----:R-:W-:Y:S05]  /*5f90*/  @!P0 BRA `(.L_x_38) ;  /* 0xfffffffc00ec8947 */ /* 0x002fea000383ffff */
[----:B------:R-:W-:Y:S05]  /*5fa0*/  BRA `(.L_x_125) ;  /* 0xffffffc400b87947 */ /* 0x000fea000383ffff */
.L_x_63:
[----:B------:R-:W-:Y:S01]  /*5fb0*/  BSSY B1, `(.L_x_126) ;  /* 0x0000006000017945 */ /* 0x000fe20003800000 */
[----:B------:R-:W-:-:S07]  /*5fc0*/  IMAD.MOV.U32 R15, RZ, RZ, -0x1 ;  /* 0xffffffffff0f7424 */ /* 0x000fce00078e00ff */
[----:B------:R-:W-:Y:S05]  /*5fd0*/  WARPSYNC.COLLECTIVE R15, `(.L_x_127) ;  /* 0x000000000f0c7348 */ /* 0x000fea0003c00000 */
[----:B------:R-:W-:Y:S02]  /*5fe0*/  ELECT P6, UR62, PT ;  /* 0x00000000003e782f */ /* 0x000fe400038c0000 */
[----:B------:R-:W-:Y:S01]  /*5ff0*/  MOV R14, UR62 ;  /* 0x0000003e000e7c02 */ /* 0x000fe20008000f00 */
[----:B------:R-:W-:Y:S10]  /*6000*/  ENDCOLLECTIVE ;  /* 0x000000000000791b */ /* 0x000ff40003800000 */
.L_x_127:
[----:B------:R-:W-:Y:S05]  /*6010*/  BSYNC B1 ;  /* 0x0000000000017941 */ /* 0x000fea0003800000 */
.L_x_126:
[----:B------:R-:W-:Y:S05]  /*6020*/  BRA `(.L_x_128) ;  /* 0xffffffd8002c7947 */ /* 0x000fea000383ffff */
.L_x_66:
[----:B0-----:R0:W1:Y:S02]  /*6030*/  SYNCS.PHASECHK.TRANS64.TRYWAIT P1, [R13+URZ+0x168], R4 ;  /* 0x000168040d0075a7 */ /* 0x001064000802017f */
[----:B-1----:R-:W-:Y:S05]  /*6040*/  @!P1 NANOSLEEP.SYNCS 0x989680 ;  /* 0x009896800000995d */ /* 0x002fea0003900000 */
[----:B------:R-:W1:Y:S02]  /*6050*/  @!P1 SYNCS.PHASECHK.TRANS64 P1, [R13+URZ+0x168], R4 ;  /* 0x000168040d0095a7 */ /* 0x000e64000802007f */
[----:B-1----:R-:W-:Y:S05]  /*6060*/  @!P1 BRA `(.L_x_66) ;  /* 0xfffffffc00f09947 */ /* 0x002fea000383ffff */
[----:B------:R-:W-:Y:S05]  /*6070*/  BRA `(.L_x_129) ;  /* 0xffffffd800607947 */ /* 0x000fea000383ffff */
.L_x_75:
[----:B------:R-:W-:Y:S01]  /*6080*/  BSSY B0, `(.L_x_130) ;  /* 0x0000006000007945 */ /* 0x000fe20003800000 */
[----:B------:R-:W-:-:S07]  /*6090*/  IMAD.MOV.U32 R15, RZ, RZ, -0x1 ;  /* 0xffffffffff0f7424 */ /* 0x000fce00078e00ff */
[----:B------:R-:W-:Y:S05]  /*60a0*/  WARPSYNC.COLLECTIVE R15, `(.L_x_131) ;  /* 0x000000000f0c7348 */ /* 0x000fea0003c00000 */
[----:B------:R-:W-:Y:S02]  /*60b0*/  ELECT P6, UR62, PT ;  /* 0x00000000003e782f */ /* 0x000fe400038c0000 */
[----:B------:R-:W-:Y:S01]  /*60c0*/  MOV R14, UR62 ;  /* 0x0000003e000e7c02 */ /* 0x000fe20008000f00 */
[----:B------:R-:W-:Y:S10]  /*60d0*/  ENDCOLLECTIVE ;  /* 0x000000000000791b */ /* 0x000ff40003800000 */
.L_x_131:
[----:B------:R-:W-:Y:S05]  /*60e0*/  BSYNC B0 ;  /* 0x0000000000007941 */ /* 0x000fea0003800000 */
.L_x_130:
[----:B------:R-:W-:Y:S05]  /*60f0*/  BRA `(.L_x_132) ;  /* 0xffffffe000d87947 */ /* 0x000fea000383ffff */
.L_x_79:
[----:B0-----:R0:W1:Y:S02]  /*6100*/  SYNCS.PHASECHK.TRANS64.TRYWAIT P0, [R5+URZ], R2 ;  /* 0x00000002050075a7 */ /* 0x001064000800017f */
[----:B-1----:R-:W-:Y:S05]  /*6110*/  @!P0 NANOSLEEP.SYNCS 0x989680 ;  /* 0x009896800000895d */ /* 0x002fea0003900000 */
[----:B------:R-:W1:Y:S02]  /*6120*/  @!P0 SYNCS.PHASECHK.TRANS64 P0, [R5+URZ], R2 ;  /* 0x00000002050085a7 */ /* 0x000e64000800007f */
[----:B-1----:R-:W-:Y:S05]  /*6130*/  @!P0 BRA `(.L_x_79) ;  /* 0xfffffffc00f08947 */ /* 0x002fea000383ffff */
[----:B------:R-:W-:Y:S05]  /*6140*/  BRA `(.L_x_133) ;  /* 0xffffffe400187947 */ /* 0x000fea000383ffff */
.L_x_80:
[----:B0-----:R0:W1:Y:S02]  /*6150*/  SYNCS.PHASECHK.TRANS64.TRYWAIT P0, [R9+URZ], R4 ;  /* 0x00000004090075a7 */ /* 0x001064000800017f */
[----:B-1----:R-:W-:Y:S05]  /*6160*/  @!P0 NANOSLEEP.SYNCS 0x989680 ;  /* 0x009896800000895d */ /* 0x002fea0003900000 */
[----:B------:R-:W1:Y:S02]  /*6170*/  @!P0 SYNCS.PHASECHK.TRANS64 P0, [R9+URZ], R4 ;  /* 0x00000004090085a7 */ /* 0x000e64000800007f */
[----:B-1----:R-:W-:Y:S05]  /*6180*/  @!P0 BRA `(.L_x_80) ;  /* 0xfffffffc00f08947 */ /* 0x002fea000383ffff */
[----:B------:R-:W-:Y:S05]  /*6190*/  BRA `(.L_x_134) ;  /* 0xffffffe400287947 */ /* 0x000fea000383ffff */
.L_x_81:
[----:B0-----:R0:W1:Y:S02]  /*61a0*/  SYNCS.PHASECHK.TRANS64.TRYWAIT P0, [R8+URZ], R5 ;  /* 0x00000005080075a7 */ /* 0x001064000800017f */
[----:B-1----:R-:W-:Y:S05]  /*61b0*/  @!P0 NANOSLEEP.SYNCS 0x989680 ;  /* 0x009896800000895d */ /* 0x002fea0003900000 */
[----:B------:R-:W1:Y:S02]  /*61c0*/  @!P0 SYNCS.PHASECHK.TRANS64 P0, [R8+URZ], R5 ;  /* 0x00000005080085a7 */ /* 0x000e64000800007f */
[----:B-1----:R-:W-:Y:S05]  /*61d0*/  @!P0 BRA `(.L_x_81) ;  /* 0xfffffffc00f08947 */ /* 0x002fea000383ffff */
[----:B------:R-:W-:Y:S05]  /*61e0*/  BRA `(.L_x_135) ;  /* 0xffffffe400387947 */ /* 0x000fea000383ffff */
.L_x_82:
[----:B0-----:R0:W1:Y:S02]  /*61f0*/  SYNCS.PHASECHK.TRANS64.TRYWAIT P0, [R9+URZ], R4 ;  /* 0x00000004090075a7 */ /* 0x001064000800017f */
[----:B-1----:R-:W-:Y:S05]  /*6200*/  @!P0 NANOSLEEP.SYNCS 0x989680 ;  /* 0x009896800000895d */ /* 0x002fea0003900000 */
[----:B------:R-:W1:Y:S02]  /*6210*/  @!P0 SYNCS.PHASECHK.TRANS64 P0, [R9+URZ], R4 ;  /* 0x00000004090085a7 */ /* 0x000e64000800007f */
[----:B-1----:R-:W-:Y:S05]  /*6220*/  @!P0 BRA `(.L_x_82) ;  /* 0xfffffffc00f08947 */ /* 0x002fea000383ffff */
[----:B------:R-:W-:Y:S05]  /*6230*/  BRA `(.L_x_136) ;  /* 0xffffffe400487947 */ /* 0x000fea000383ffff */
.L_x_83:
[----:B0-----:R0:W1:Y:S02]  /*6240*/  SYNCS.PHASECHK.TRANS64.TRYWAIT P0, [R8+URZ], R5 ;  /* 0x00000005080075a7 */ /* 0x001064000800017f */
[----:B-1----:R-:W-:Y:S05]  /*6250*/  @!P0 NANOSLEEP.SYNCS 0x989680 ;  /* 0x009896800000895d */ /* 0x002fea0003900000 */
[----:B------:R-:W1:Y:S02]  /*6260*/  @!P0 SYNCS.PHASECHK.TRANS64 P0, [R8+URZ], R5 ;  /* 0x00000005080085a7 */ /* 0x000e64000800007f */
[----:B-1----:R-:W-:Y:S05]  /*6270*/  @!P0 BRA `(.L_x_83) ;  /* 0xfffffffc00f08947 */ /* 0x002fea000383ffff */
[----:B------:R-:W-:Y:S05]  /*6280*/  BRA `(.L_x_137) ;  /* 0xffffffe400587947 */ /* 0x000fea000383ffff */
.L_x_84:
[----:B0-----:R0:W1:Y:S02]  /*6290*/  SYNCS.PHASECHK.TRANS64.TRYWAIT P0, [R9+URZ], R4 ;  /* 0x00000004090075a7 */ /* 0x001064000800017f */
[----:B-1----:R-:W-:Y:S05]  /*62a0*/  @!P0 NANOSLEEP.SYNCS 0x989680 ;  /* 0x009896800000895d */ /* 0x002fea0003900000 */
[----:B------:R-:W1:Y:S02]  /*62b0*/  @!P0 SYNCS.PHASECHK.TRANS64 P0, [R9+URZ], R4 ;  /* 0x00000004090085a7 */ /* 0x000e64000800007f */
[----:B-1----:R-:W-:Y:S05]  /*62c0*/  @!P0 BRA `(.L_x_84) ;  /* 0xfffffffc00f08947 */ /* 0x002fea000383ffff */
[----:B------:R-:W-:Y:S05]  /*62d0*/  BRA `(.L_x_138) ;  /* 0xffffffe400687947 */ /* 0x000fea000383ffff */
.L_x_85:
[----:B0-----:R0:W1:Y:S02]  /*62e0*/  SYNCS.PHASECHK.TRANS64.TRYWAIT P0, [R8+URZ], R5 ;  /* 0x00000005080075a7 */ /* 0x001064000800017f */
[----:B-1----:R-:W-:Y:S05]  /*62f0*/  @!P0 NANOSLEEP.SYNCS 0x989680 ;  /* 0x009896800000895d */ /* 0x002fea0003900000 */
[----:B------:R-:W1:Y:S02]  /*6300*/  @!P0 SYNCS.PHASECHK.TRANS64 P0, [R8+URZ], R5 ;  /* 0x00000005080085a7 */ /* 0x000e64000800007f */
[----:B-1----:R-:W-:Y:S05]  /*6310*/  @!P0 BRA `(.L_x_85) ;  /* 0xfffffffc00f08947 */ /* 0x002fea000383ffff */
[----:B------:R-:W-:Y:S05]  /*6320*/  BRA `(.L_x_139) ;  /* 0xffffffe400787947 */ /* 0x000fea000383ffff */
.L_x_86:
[----:B0-----:R0:W1:Y:S02]  /*6330*/  SYNCS.PHASECHK.TRANS64.TRYWAIT P0, [R9+URZ], R4 ;  /* 0x00000004090075a7 */ /* 0x001064000800017f */
[----:B-1----:R-:W-:Y:S05]  /*6340*/  @!P0 NANOSLEEP.SYNCS 0x989680 ;  /* 0x009896800000895d */ /* 0x002fea0003900000 */
[----:B------:R-:W1:Y:S02]  /*6350*/  @!P0 SYNCS.PHASECHK.TRANS64 P0, [R9+URZ], R4 ;  /* 0x00000004090085a7 */ /* 0x000e64000800007f */
[----:B-1----:R-:W-:Y:S05]  /*6360*/  @!P0 BRA `(.L_x_86) ;  /* 0xfffffffc00f08947 */ /* 0x002fea000383ffff */
[----:B------:R-:W-:Y:S05]  /*6370*/  BRA `(.L_x_140) ;  /* 0xffffffe400887947 */ /* 0x000fea000383ffff */
.L_x_87:
[----:B0-----:R0:W1:Y:S02]  /*6380*/  SYNCS.PHASECHK.TRANS64.TRYWAIT P0, [R8+URZ], R5 ;  /* 0x00000005080075a7 */ /* 0x001064000800017f */
[----:B-1----:R-:W-:Y:S05]  /*6390*/  @!P0 NANOSLEEP.SYNCS 0x989680 ;  /* 0x009896800000895d */ /* 0x002fea0003900000 */
[----:B------:R-:W1:Y:S02]  /*63a0*/  @!P0 SYNCS.PHASECHK.TRANS64 P0, [R8+URZ], R5 ;  /* 0x00000005080085a7 */ /* 0x000e64000800007f */
[----:B-1----:R-:W-:Y:S05]  /*63b0*/  @!P0 BRA `(.L_x_87) ;  /* 0xfffffffc00f08947 */ /* 0x002fea000383ffff */
[----:B------:R-:W-:Y:S05]  /*63c0*/  BRA `(.L_x_141) ;  /* 0xffffffe400987947 */ /* 0x000fea000383ffff */
.L_x_88:
[----:B0-----:R0:W1:Y:S02]  /*63d0*/  SYNCS.PHASECHK.TRANS64.TRYWAIT P0, [R9+URZ], R4 ;  /* 0x00000004090075a7 */ /* 0x001064000800017f */
[----:B-1----:R-:W-:Y:S05]  /*63e0*/  @!P0 NANOSLEEP.SYNCS 0x989680 ;  /* 0x009896800000895d */ /* 0x002fea0003900000 */
[----:B------:R-:W1:Y:S02]  /*63f0*/  @!P0 SYNCS.PHASECHK.TRANS64 P0, [R9+URZ], R4 ;  /* 0x00000004090085a7 */ /* 0x000e64000800007f */
[----:B-1----:R-:W-:Y:S05]  /*6400*/  @!P0 BRA `(.L_x_88) ;  /* 0xfffffffc00f08947 */ /* 0x002fea000383ffff */
[----:B------:R-:W-:Y:S05]  /*6410*/  BRA `(.L_x_142) ;  /* 0xffffffe400a87947 */ /* 0x000fea000383ffff */
.L_x_89:
[----:B0-----:R0:W1:Y:S02]  /*6420*/  SYNCS.PHASECHK.TRANS64.TRYWAIT P0, [R8+URZ], R5 ;  /* 0x00000005080075a7 */ /* 0x001064000800017f */
[----:B-1----:R-:W-:Y:S05]  /*6430*/  @!P0 NANOSLEEP.SYNCS 0x989680 ;  /* 0x009896800000895d */ /* 0x002fea0003900000 */
[----:B------:R-:W1:Y:S02]  /*6440*/  @!P0 SYNCS.PHASECHK.TRANS64 P0, [R8+URZ], R5 ;  /* 0x00000005080085a7 */ /* 0x000e64000800007f */
[----:B-1----:R-:W-:Y:S05]  /*6450*/  @!P0 BRA `(.L_x_89) ;  /* 0xfffffffc00f08947 */ /* 0x002fea000383ffff */
[----:B------:R-:W-:Y:S05]  /*6460*/  BRA `(.L_x_143) ;  /* 0xffffffe400b87947 */ /* 0x000fea000383ffff */
.L_x_90:
[----:B0-----:R0:W1:Y:S02]  /*6470*/  SYNCS.PHASECHK.TRANS64.TRYWAIT P0, [R9+URZ], R4 ;  /* 0x00000004090075a7 */ /* 0x001064000800017f */
[----:B-1----:R-:W-:Y:S05]  /*6480*/  @!P0 NANOSLEEP.SYNCS 0x989680 ;  /* 0x009896800000895d */ /* 0x002fea0003900000 */
[----:B------:R-:W1:Y:S02]  /*6490*/  @!P0 SYNCS.PHASECHK.TRANS64 P0, [R9+URZ], R4 ;  /* 0x00000004090085a7 */ /* 0x000e64000800007f */
[----:B-1----:R-:W-:Y:S05]  /*64a0*/  @!P0 BRA `(.L_x_90) ;  /* 0xfffffffc00f08947 */ /* 0x002fea000383ffff */
[----:B------:R-:W-:Y:S05]  /*64b0*/  BRA `(.L_x_144) ;  /* 0xffffffe400c87947 */ /* 0x000fea000383ffff */
.L_x_91:
[----:B0-----:R0:W1:Y:S02]  /*64c0*/  SYNCS.PHASECHK.TRANS64.TRYWAIT P0, [R8+URZ], R5 ;  /* 0x00000005080075a7 */ /* 0x001064000800017f */
[----:B-1----:R-:W-:Y:S05]  /*64d0*/  @!P0 NANOSLEEP.SYNCS 0x989680 ;  /* 0x009896800000895d */ /* 0x002fea0003900000 */
[----:B------:R-:W1:Y:S02]  /*64e0*/  @!P0 SYNCS.PHASECHK.TRANS64 P0, [R8+URZ], R5 ;  /* 0x00000005080085a7 */ /* 0x000e64000800007f */
[----:B-1----:R-:W-:Y:S05]  /*64f0*/  @!P0 BRA `(.L_x_91) ;  /* 0xfffffffc00f08947 */ /* 0x002fea000383ffff */
[----:B------:R-:W-:Y:S05]  /*6500*/  BRA `(.L_x_145) ;  /* 0xffffffe400d87947 */ /* 0x000fea000383ffff */
.L_x_92:
[----:B0-----:R0:W1:Y:S02]  /*6510*/  SYNCS.PHASECHK.TRANS64.TRYWAIT P0, [R9+URZ], R4 ;  /* 0x00000004090075a7 */ /* 0x001064000800017f */
[----:B-1----:R-:W-:Y:S05]  /*6520*/  @!P0 NANOSLEEP.SYNCS 0x989680 ;  /* 0x009896800000895d */ /* 0x002fea0003900000 */
[----:B------:R-:W1:Y:S02]  /*6530*/  @!P0 SYNCS.PHASECHK.TRANS64 P0, [R9+URZ], R4 ;  /* 0x00000004090085a7 */ /* 0x000e64000800007f */
[----:B-1----:R-:W-:Y:S05]  /*6540*/  @!P0 BRA `(.L_x_92) ;  /* 0xfffffffc00f08947 */ /* 0x002fea000383ffff */
[----:B------:R-:W-:Y:S05]  /*6550*/  BRA `(.L_x_146) ;  /* 0xffffffe400e87947 */ /* 0x000fea000383ffff */
.L_x_93:
[----:B0-----:R0:W1:Y:S02]  /*6560*/  SYNCS.PHASECHK.TRANS64.TRYWAIT P0, [R8+URZ], R5 ;  /* 0x00000005080075a7 */ /* 0x001064000800017f */
[----:B-1----:R-:W-:Y:S05]  /*6570*/  @!P0 NANOSLEEP.SYNCS 0x989680 ;  /* 0x009896800000895d */ /* 0x002fea0003900000 */
[----:B------:R-:W1:Y:S02]  /*6580*/  @!P0 SYNCS.PHASECHK.TRANS64 P0, [R8+URZ], R5 ;  /* 0x00000005080085a7 */ /* 0x000e64000800007f */
[----:B-1----:R-:W-:Y:S05]  /*6590*/  @!P0 BRA `(.L_x_93) ;  /* 0xfffffffc00f08947 */ /* 0x002fea000383ffff */
[----:B------:R-:W-:Y:S05]  /*65a0*/  BRA `(.L_x_147) ;  /* 0xffffffe400f87947 */ /* 0x000fea000383ffff */
.L_x_94:
[----:B0-----:R0:W1:Y:S02]  /*65b0*/  SYNCS.PHASECHK.TRANS64.TRYWAIT P0, [R9+URZ], R4 ;  /* 0x00000004090075a7 */ /* 0x001064000800017f */
[----:B-1----:R-:W-:Y:S05]  /*65c0*/  @!P0 NANOSLEEP.SYNCS 0x989680 ;  /* 0x009896800000895d */ /* 0x002fea0003900000 */
[----:B------:R-:W1:Y:S02]  /*65d0*/  @!P0 SYNCS.PHASECHK.TRANS64 P0, [R9+URZ], R4 ;  /* 0x00000004090085a7 */ /* 0x000e64000800007f */
[----:B-1----:R-:W-:Y:S05]  /*65e0*/  @!P0 BRA `(.L_x_94) ;  /* 0xfffffffc00f08947 */ /* 0x002fea000383ffff */
[----:B------:R-:W-:Y:S05]  /*65f0*/  BRA `(.L_x_148) ;  /* 0xffffffe800087947 */ /* 0x000fea000383ffff */
.L_x_95:
[----:B0-----:R0:W1:Y:S02]  /*6600*/  SYNCS.PHASECHK.TRANS64.TRYWAIT P0, [R8+URZ], R5 ;  /* 0x00000005080075a7 */ /* 0x001064000800017f */
[----:B-1----:R-:W-:Y:S05]  /*6610*/  @!P0 NANOSLEEP.SYNCS 0x989680 ;  /* 0x009896800000895d */ /* 0x002fea0003900000 */
[----:B------:R-:W1:Y:S02]  /*6620*/  @!P0 SYNCS.PHASECHK.TRANS64 P0, [R8+URZ], R5 ;  /* 0x00000005080085a7 */ /* 0x000e64000800007f */
[----:B-1----:R-:W-:Y:S05]  /*6630*/  @!P0 BRA `(.L_x_95) ;  /* 0xfffffffc00f08947 */ /* 0x002fea000383ffff */
[----:B------:R-:W-:Y:S05]  /*6640*/  BRA `(.L_x_149) ;  /* 0xffffffe800187947 */ /* 0x000fea000383ffff */
.L_x_96:
[----:B0-----:R0:W1:Y:S02]  /*6650*/  SYNCS.PHASECHK.TRANS64.TRYWAIT P0, [R9+URZ], R4 ;  /* 0x00000004090075a7 */ /* 0x001064000800017f */
[----:B-1----:R-:W-:Y:S05]  /*6660*/  @!P0 NANOSLEEP.SYNCS 0x989680 ;  /* 0x009896800000895d */ /* 0x002fea0003900000 */
[----:B------:R-:W1:Y:S02]  /*6670*/  @!P0 SYNCS.PHASECHK.TRANS64 P0, [R9+URZ], R4 ;  /* 0x00000004090085a7 */ /* 0x000e64000800007f */
[----:B-1----:R-:W-:Y:S05]  /*6680*/  @!P0 BRA `(.L_x_96) ;  /* 0xfffffffc00f08947 */ /* 0x002fea000383ffff */
[----:B------:R-:W-:Y:S05]  /*6690*/  BRA `(.L_x_150) ;  /* 0xffffffe800287947 */ /* 0x000fea000383ffff */
.L_x_97:
[----:B0-----:R0:W1:Y:S02]  /*66a0*/  SYNCS.PHASECHK.TRANS64.TRYWAIT P0, [R8+URZ], R5 ;  /* 0x00000005080075a7 */ /* 0x001064000800017f */
[----:B-1----:R-:W-:Y:S05]  /*66b0*/  @!P0 NANOSLEEP.SYNCS 0x989680 ;  /* 0x009896800000895d */ /* 0x002fea0003900000 */
[----:B------:R-:W1:Y:S02]  /*66c0*/  @!P0 SYNCS.PHASECHK.TRANS64 P0, [R8+URZ], R5 ;  /* 0x00000005080085a7 */ /* 0x000e64000800007f */
[----:B-1----:R-:W-:Y:S05]  /*66d0*/  @!P0 BRA `(.L_x_97) ;  /* 0xfffffffc00f08947 */ /* 0x002fea000383ffff */
[----:B------:R-:W-:Y:S05]  /*66e0*/  BRA `(.L_x_151) ;  /* 0xffffffe800387947 */ /* 0x000fea000383ffff */
.L_x_98:
[----:B0-----:R0:W1:Y:S02]  /*66f0*/  SYNCS.PHASECHK.TRANS64.TRYWAIT P0, [R9+URZ], R4 ;  /* 0x00000004090075a7 */ /* 0x001064000800017f */
[----:B-1----:R-:W-:Y:S05]  /*6700*/  @!P0 NANOSLEEP.SYNCS 0x989680 ;  /* 0x009896800000895d */ /* 0x002fea0003900000 */
[----:B------:R-:W1:Y:S02]  /*6710*/  @!P0 SYNCS.PHASECHK.TRANS64 P0, [R9+URZ], R4 ;  /* 0x00000004090085a7 */ /* 0x000e64000800007f */
[----:B-1----:R-:W-:Y:S05]  /*6720*/  @!P0 BRA `(.L_x_98) ;  /* 0xfffffffc00f08947 */ /* 0x002fea000383ffff */
[----:B------:R-:W-:Y:S05]  /*6730*/  BRA `(.L_x_152) ;  /* 0xffffffe800487947 */ /* 0x000fea000383ffff */
.L_x_99:
[----:B0-----:R0:W1:Y:S02]  /*6740*/  SYNCS.PHASECHK.TRANS64.TRYWAIT P0, [R8+URZ], R5 ;  /* 0x00000005080075a7 */ /* 0x001064000800017f */
[----:B-1----:R-:W-:Y:S05]  /*6750*/  @!P0 NANOSLEEP.SYNCS 0x989680 ;  /* 0x009896800000895d */ /* 0x002fea0003900000 */
[----:B------:R-:W1:Y:S02]  /*6760*/  @!P0 SYNCS.PHASECHK.TRANS64 P0, [R8+URZ], R5 ;  /* 0x00000005080085a7 */ /* 0x000e64000800007f */
[----:B-1----:R-:W-:Y:S05]  /*6770*/  @!P0 BRA `(.L_x_99) ;  /* 0xfffffffc00f08947 */ /* 0x002fea000383ffff */
[----:B------:R-:W-:Y:S05]  /*6780*/  BRA `(.L_x_153) ;  /* 0xffffffe800587947 */ /* 0x000fea000383ffff */
.L_x_100:
[----:B0-----:R0:W1:Y:S02]  /*6790*/  SYNCS.PHASECHK.TRANS64.TRYWAIT P0, [R9+URZ], R4 ;  /* 0x00000004090075a7 */ /* 0x001064000800017f */
[----:B-1----:R-:W-:Y:S05]  /*67a0*/  @!P0 NANOSLEEP.SYNCS 0x989680 ;  /* 0x009896800000895d */ /* 0x002fea0003900000 */
[----:B------:R-:W1:Y:S02]  /*67b0*/  @!P0 SYNCS.PHASECHK.TRANS64 P0, [R9+URZ], R4 ;  /* 0x00000004090085a7 */ /* 0x000e64000800007f */
[----:B-1----:R-:W-:Y:S05]  /*67c0*/  @!P0 BRA `(.L_x_100) ;  /* 0xfffffffc00f08947 */ /* 0x002fea000383ffff */
[----:B------:R-:W-:Y:S05]  /*67d0*/  BRA `(.L_x_154) ;  /* 0xffffffe800687947 */ /* 0x000fea000383ffff */
.L_x_101:
[----:B0-----:R0:W1:Y:S02]  /*67e0*/  SYNCS.PHASECHK.TRANS64.TRYWAIT P0, [R8+URZ], R5 ;  /* 0x00000005080075a7 */ /* 0x001064000800017f */
[----:B-1----:R-:W-:Y:S05]  /*67f0*/  @!P0 NANOSLEEP.SYNCS 0x989680 ;  /* 0x009896800000895d */ /* 0x002fea0003900000 */
[----:B------:R-:W1:Y:S02]  /*6800*/  @!P0 SYNCS.PHASECHK.TRANS64 P0, [R8+URZ], R5 ;  /* 0x00000005080085a7 */ /* 0x000e64000800007f */
[----:B-1----:R-:W-:Y:S05]  /*6810*/  @!P0 BRA `(.L_x_101) ;  /* 0xfffffffc00f08947 */ /* 0x002fea000383ffff */
[----:B------:R-:W-:Y:S05]  /*6820*/  BRA `(.L_x_155) ;  /* 0xffffffe800787947 */ /* 0x000fea000383ffff */
.L_x_102:
[----:B0-----:R0:W1:Y:S02]  /*6830*/  SYNCS.PHASECHK.TRANS64.TRYWAIT P0, [R9+URZ], R4 ;  /* 0x00000004090075a7 */ /* 0x001064000800017f */
[----:B-1----:R-:W-:Y:S05]  /*6840*/  @!P0 NANOSLEEP.SYNCS 0x989680 ;  /* 0x009896800000895d */ /* 0x002fea0003900000 */
[----:B------:R-:W1:Y:S02]  /*6850*/  @!P0 SYNCS.PHASECHK.TRANS64 P0, [R9+URZ], R4 ;  /* 0x00000004090085a7 */ /* 0x000e64000800007f */
[----:B-1----:R-:W-:Y:S05]  /*6860*/  @!P0 BRA `(.L_x_102) ;  /* 0xfffffffc00f08947 */ /* 0x002fea000383ffff */
[----:B------:R-:W-:Y:S05]  /*6870*/  BRA `(.L_x_156) ;  /* 0xffffffe800887947 */ /* 0x000fea000383ffff */
.L_x_103:
[----:B0-----:R0:W1:Y:S02]  /*6880*/  SYNCS.PHASECHK.TRANS64.TRYWAIT P0, [R8+URZ], R5 ;  /* 0x00000005080075a7 */ /* 0x001064000800017f */
[----:B-1----:R-:W-:Y:S05]  /*6890*/  @!P0 NANOSLEEP.SYNCS 0x989680 ;  /* 0x009896800000895d */ /* 0x002fea0003900000 */
[----:B------:R-:W1:Y:S02]  /*68a0*/  @!P0 SYNCS.PHASECHK.TRANS64 P0, [R8+URZ], R5 ;  /* 0x00000005080085a7 */ /* 0x000e64000800007f */
[----:B-1----:R-:W-:Y:S05]  /*68b0*/  @!P0 BRA `(.L_x_103) ;  /* 0xfffffffc00f08947 */ /* 0x002fea000383ffff */
[----:B------:R-:W-:Y:S05]  /*68c0*/  BRA `(.L_x_157) ;  /* 0xffffffe800987947 */ /* 0x000fea000383ffff */
.L_x_104:
[----:B0-----:R0:W1:Y:S02]  /*68d0*/  SYNCS.PHASECHK.TRANS64.TRYWAIT P0, [R9+URZ], R4 ;  /* 0x00000004090075a7 */ /* 0x001064000800017f */
[----:B-1----:R-:W-:Y:S05]  /*68e0*/  @!P0 NANOSLEEP.SYNCS 0x989680 ;  /* 0x009896800000895d */ /* 0x002fea0003900000 */
[----:B------:R-:W1:Y:S02]  /*68f0*/  @!P0 SYNCS.PHASECHK.TRANS64 P0, [R9+URZ], R4 ;  /* 0x00000004090085a7 */ /* 0x000e64000800007f */
[----:B-1----:R-:W-:Y:S05]  /*6900*/  @!P0 BRA `(.L_x_104) ;  /* 0xfffffffc00f08947 */ /* 0x002fea000383ffff */
[----:B------:R-:W-:Y:S05]  /*6910*/  BRA `(.L_x_158) ;  /* 0xffffffe800a87947 */ /* 0x000fea000383ffff */
.L_x_105:
[----:B0-----:R0:W1:Y:S02]  /*6920*/  SYNCS.PHASECHK.TRANS64.TRYWAIT P0, [R8+URZ], R5 ;  /* 0x00000005080075a7 */ /* 0x001064000800017f */
[----:B-1----:R-:W-:Y:S05]  /*6930*/  @!P0 NANOSLEEP.SYNCS 0x989680 ;  /* 0x009896800000895d */ /* 0x002fea0003900000 */
[----:B------:R-:W1:Y:S02]  /*6940*/  @!P0 SYNCS.PHASECHK.TRANS64 P0, [R8+URZ], R5 ;  /* 0x00000005080085a7 */ /* 0x000e64000800007f */
[----:B-1----:R-:W-:Y:S05]  /*6950*/  @!P0 BRA `(.L_x_105) ;  /* 0xfffffffc00f08947 */ /* 0x002fea000383ffff */
[----:B------:R-:W-:Y:S05]  /*6960*/  BRA `(.L_x_159) ;  /* 0xffffffe800b87947 */ /* 0x000fea000383ffff */
.L_x_106:
[----:B0-----:R0:W1:Y:S02]  /*6970*/  SYNCS.PHASECHK.TRANS64.TRYWAIT P0, [R9+URZ], R4 ;  /* 0x00000004090075a7 */ /* 0x001064000800017f */
[----:B-1----:R-:W-:Y:S05]  /*6980*/  @!P0 NANOSLEEP.SYNCS 0x989680 ;  /* 0x009896800000895d */ /* 0x002fea0003900000 */
[----:B------:R-:W1:Y:S02]  /*6990*/  @!P0 SYNCS.PHASECHK.TRANS64 P0, [R9+URZ], R4 ;  /* 0x00000004090085a7 */ /* 0x000e64000800007f */
[----:B-1----:R-:W-:Y:S05]  /*69a0*/  @!P0 BRA `(.L_x_106) ;  /* 0xfffffffc00f08947 */ /* 0x002fea000383ffff */
[----:B------:R-:W-:Y:S05]  /*69b0*/  BRA `(.L_x_160) ;  /* 0xffffffe800c87947 */ /* 0x000fea000383ffff */
.L_x_107:
[----:B0-----:R0:W1:Y:S02]  /*69c0*/  SYNCS.PHASECHK.TRANS64.TRYWAIT P0, [R8+URZ], R5 ;  /* 0x00000005080075a7 */ /* 0x001064000800017f */
[----:B-1----:R-:W-:Y:S05]  /*69d0*/  @!P0 NANOSLEEP.SYNCS 0x989680 ;  /* 0x009896800000895d */ /* 0x002fea0003900000 */
[----:B------:R-:W1:Y:S02]  /*69e0*/  @!P0 SYNCS.PHASECHK.TRANS64 P0, [R8+URZ], R5 ;  /* 0x00000005080085a7 */ /* 0x000e64000800007f */
[----:B-1----:R-:W-:Y:S05]  /*69f0*/  @!P0 BRA `(.L_x_107) ;  /* 0xfffffffc00f08947 */ /* 0x002fea000383ffff */
[----:B------:R-:W-:Y:S05]  /*6a00*/  BRA `(.L_x_161) ;  /* 0xffffffe800d87947 */ /* 0x000fea000383ffff */
.L_x_108:
[----:B0-----:R0:W1:Y:S02]  /*6a10*/  SYNCS.PHASECHK.TRANS64.TRYWAIT P0, [R9+URZ], R4 ;  /* 0x00000004090075a7 */ /* 0x001064000800017f */
[----:B-1----:R-:W-:Y:S05]  /*6a20*/  @!P0 NANOSLEEP.SYNCS 0x989680 ;  /* 0x009896800000895d */ /* 0x002fea0003900000 */
[----:B------:R-:W1:Y:S02]  /*6a30*/  @!P0 SYNCS.PHASECHK.TRANS64 P0, [R9+URZ], R4 ;  /* 0x00000004090085a7 */ /* 0x000e64000800007f */
[----:B-1----:R-:W-:Y:S05]  /*6a40*/  @!P0 BRA `(.L_x_108) ;  /* 0xfffffffc00f08947 */ /* 0x002fea000383ffff */
[----:B------:R-:W-:Y:S05]  /*6a50*/  BRA `(.L_x_162) ;  /* 0xffffffe800e87947 */ /* 0x000fea000383ffff */
.L_x_109:
[----:B0-----:R0:W1:Y:S02]  /*6a60*/  SYNCS.PHASECHK.TRANS64.TRYWAIT P0, [R8+URZ], R5 ;  /* 0x00000005080075a7 */ /* 0x001064000800017f */
[----:B-1----:R-:W-:Y:S05]  /*6a70*/  @!P0 NANOSLEEP.SYNCS 0x989680 ;  /* 0x009896800000895d */ /* 0x002fea0003900000 */
[----:B------:R-:W1:Y:S02]  /*6a80*/  @!P0 SYNCS.PHASECHK.TRANS64 P0, [R8+URZ], R5 ;  /* 0x00000005080085a7 */ /* 0x000e64000800007f */
[----:B-1----:R-:W-:Y:S05]  /*6a90*/  @!P0 BRA `(.L_x_109) ;  /* 0xfffffffc00f08947 */ /* 0x002fea000383ffff */
[----:B------:R-:W-:Y:S05]  /*6aa0*/  BRA `(.L_x_163) ;  /* 0xffffffe800f87947 */ /* 0x000fea000383ffff */
.L_x_110:
[----:B0-----:R0:W1:Y:S02]  /*6ab0*/  SYNCS.PHASECHK.TRANS64.TRYWAIT P0, [R9+URZ], R4 ;  /* 0x00000004090075a7 */ /* 0x001064000800017f */
[----:B-1----:R-:W-:Y:S05]  /*6ac0*/  @!P0 NANOSLEEP.SYNCS 0x989680 ;  /* 0x009896800000895d */ /* 0x002fea0003900000 */
[----:B------:R-:W1:Y:S02]  /*6ad0*/  @!P0 SYNCS.PHASECHK.TRANS64 P0, [R9+URZ], R4 ;  /* 0x00000004090085a7 */ /* 0x000e64000800007f */
[----:B-1----:R-:W-:Y:S05]  /*6ae0*/  @!P0 BRA `(.L_x_110) ;  /* 0xfffffffc00f08947 */ /* 0x002fea000383ffff */
[----:B------:R-:W-:Y:S05]  /*6af0*/  BRA `(.L_x_164) ;  /* 0xffffffec00087947 */ /* 0x000fea000383ffff */
.L_x_111:
[----:B0-----:R0:W1:Y:S02]  /*6b00*/  SYNCS.PHASECHK.TRANS64.TRYWAIT P0, [R8+URZ], R5 ;  /* 0x00000005080075a7 */ /* 0x001064000800017f */
[----:B-1----:R-:W-:Y:S05]  /*6b10*/  @!P0 NANOSLEEP.SYNCS 0x989680 ;  /* 0x009896800000895d */ /* 0x002fea0003900000 */
[----:B------:R-:W1:Y:S02]  /*6b20*/  @!P0 SYNCS.PHASECHK.TRANS64 P0, [R8+URZ], R5 ;  /* 0x00000005080085a7 */ /* 0x000e64000800007f */
[----:B-1----:R-:W-:Y:S05]  /*6b30*/  @!P0 BRA `(.L_x_111) ;  /* 0xfffffffc00f08947 */ /* 0x002fea000383ffff */
[----:B------:R-:W-:Y:S05]  /*6b40*/  BRA `(.L_x_165) ;  /* 0xffffffec00187947 */ /* 0x000fea000383ffff */
.L_x_112:
[----:B0-----:R0:W1:Y:S02]  /*6b50*/  SYNCS.PHASECHK.TRANS64.TRYWAIT P0, [R9+URZ], R4 ;  /* 0x00000004090075a7 */ /* 0x001064000800017f */
[----:B-1----:R-:W-:Y:S05]  /*6b60*/  @!P0 NANOSLEEP.SYNCS 0x989680 ;  /* 0x009896800000895d */ /* 0x002fea0003900000 */
[----:B------:R-:W1:Y:S02]  /*6b70*/  @!P0 SYNCS.PHASECHK.TRANS64 P0, [R9+URZ], R4 ;  /* 0x00000004090085a7 */ /* 0x000e64000800007f */
[----:B-1----:R-:W-:Y:S05]  /*6b80*/  @!P0 BRA `(.L_x_112) ;  /* 0xfffffffc00f08947 */ /* 0x002fea000383ffff */
[----:B------:R-:W-:Y:S05]  /*6b90*/  BRA `(.L_x_166) ;  /* 0xffffffec00287947 */ /* 0x000fea000383ffff */
.L_x_113:
[----:B0-----:R0:W1:Y:S02]  /*6ba0*/  SYNCS.PHASECHK.TRANS64.TRYWAIT P0, [R8+URZ], R5 ;  /* 0x00000005080075a7 */ /* 0x001064000800017f */
[----:B-1----:R-:W-:Y:S05]  /*6bb0*/  @!P0 NANOSLEEP.SYNCS 0x989680 ;  /* 0x009896800000895d */ /* 0x002fea0003900000 */
[----:B------:R-:W1:Y:S02]  /*6bc0*/  @!P0 SYNCS.PHASECHK.TRANS64 P0, [R8+URZ], R5 ;  /* 0x00000005080085a7 */ /* 0x000e64000800007f */
[----:B-1----:R-:W-:Y:S05]  /*6bd0*/  @!P0 BRA `(.L_x_113) ;  /* 0xfffffffc00f08947 */ /* 0x002fea000383ffff */
[----:B------:R-:W-:Y:S05]  /*6be0*/  BRA `(.L_x_167) ;  /* 0xffffffec00387947 */ /* 0x000fea000383ffff */
.L_x_114:
[----:B0-----:R0:W1:Y:S02]  /*6bf0*/  SYNCS.PHASECHK.TRANS64.TRYWAIT P0, [R9+URZ], R4 ;  /* 0x00000004090075a7 */ /* 0x001064000800017f */
[----:B-1----:R-:W-:Y:S05]  /*6c00*/  @!P0 NANOSLEEP.SYNCS 0x989680 ;  /* 0x009896800000895d */ /* 0x002fea0003900000 */
[----:B------:R-:W1:Y:S02]  /*6c10*/  @!P0 SYNCS.PHASECHK.TRANS64 P0, [R9+URZ], R4 ;  /* 0x00000004090085a7 */ /* 0x000e64000800007f */
[----:B-1----:R-:W-:Y:S05]  /*6c20*/  @!P0 BRA `(.L_x_114) ;  /* 0xfffffffc00f08947 */ /* 0x002fea000383ffff */
[----:B------:R-:W-:Y:S05]  /*6c30*/  BRA `(.L_x_168) ;  /* 0xffffffec00487947 */ /* 0x000fea000383ffff */
.L_x_115:
[----:B0-----:R0:W1:Y:S02]  /*6c40*/  SYNCS.PHASECHK.TRANS64.TRYWAIT P0, [R8+URZ], R5 ;  /* 0x00000005080075a7 */ /* 0x001064000800017f */
[----:B-1----:R-:W-:Y:S05]  /*6c50*/  @!P0 NANOSLEEP.SYNCS 0x989680 ;  /* 0x009896800000895d */ /* 0x002fea0003900000 */
[----:B------:R-:W1:Y:S02]  /*6c60*/  @!P0 SYNCS.PHASECHK.TRANS64 P0, [R8+URZ], R5 ;  /* 0x00000005080085a7 */ /* 0x000e64000800007f */
[----:B-1----:R-:W-:Y:S05]  /*6c70*/  @!P0 BRA `(.L_x_115) ;  /* 0xfffffffc00f08947 */ /* 0x002fea000383ffff */
[----:B------:R-:W-:Y:S05]  /*6c80*/  BRA `(.L_x_169) ;  /* 0xffffffec00587947 */ /* 0x000fea000383ffff */
.L_x_116:
[----:B0-----:R0:W1:Y:S02]  /*6c90*/  SYNCS.PHASECHK.TRANS64.TRYWAIT P0, [R9+URZ], R4 ;  /* 0x00000004090075a7 */ /* 0x001064000800017f */
[----:B-1----:R-:W-:Y:S05]  /*6ca0*/  @!P0 NANOSLEEP.SYNCS 0x989680 ;  /* 0x009896800000895d */ /* 0x002fea0003900000 */
[----:B------:R-:W1:Y:S02]  /*6cb0*/  @!P0 SYNCS.PHASECHK.TRANS64 P0, [R9+URZ], R4 ;  /* 0x00000004090085a7 */ /* 0x000e64000800007f */
[----:B-1----:R-:W-:Y:S05]  /*6cc0*/  @!P0 BRA `(.L_x_116) ;  /* 0xfffffffc00f08947 */ /* 0x002fea000383ffff */
[----:B------:R-:W-:Y:S05]  /*6cd0*/  BRA `(.L_x_170) ;  /* 0xffffffec00687947 */ /* 0x000fea000383ffff */
.L_x_117:
[----:B0-----:R0:W1:Y:S02]  /*6ce0*/  SYNCS.PHASECHK.TRANS64.TRYWAIT P0, [R8+URZ], R5 ;  /* 0x00000005080075a7 */ /* 0x001064000800017f */
[----:B-1----:R-:W-:Y:S05]  /*6cf0*/  @!P0 NANOSLEEP.SYNCS 0x989680 ;  /* 0x009896800000895d */ /* 0x002fea0003900000 */
[----:B------:R-:W1:Y:S02]  /*6d00*/  @!P0 SYNCS.PHASECHK.TRANS64 P0, [R8+URZ], R5 ;  /* 0x00000005080085a7 */ /* 0x000e64000800007f */
[----:B-1----:R-:W-:Y:S05]  /*6d10*/  @!P0 BRA `(.L_x_117) ;  /* 0xfffffffc00f08947 */ /* 0x002fea000383ffff */
[----:B------:R-:W-:Y:S05]  /*6d20*/  BRA `(.L_x_171) ;  /* 0xffffffec00787947 */ /* 0x000fea000383ffff */
.L_x_118:
[----:B0-----:R0:W1:Y:S02]  /*6d30*/  SYNCS.PHASECHK.TRANS64.TRYWAIT P0, [R9+URZ], R4 ;  /* 0x00000004090075a7 */ /* 0x001064000800017f */
[----:B-1----:R-:W-:Y:S05]  /*6d40*/  @!P0 NANOSLEEP.SYNCS 0x989680 ;  /* 0x009896800000895d */ /* 0x002fea0003900000 */
[----:B------:R-:W1:Y:S02]  /*6d50*/  @!P0 SYNCS.PHASECHK.TRANS64 P0, [R9+URZ], R4 ;  /* 0x00000004090085a7 */ /* 0x000e64000800007f */
[----:B-1----:R-:W-:Y:S05]  /*6d60*/  @!P0 BRA `(.L_x_118) ;  /* 0xfffffffc00f08947 */ /* 0x002fea000383ffff */
[----:B------:R-:W-:Y:S05]  /*6d70*/  BRA `(.L_x_172) ;  /* 0xffffffec00887947 */ /* 0x000fea000383ffff */
.L_x_119:
[----:B0-----:R0:W1:Y:S02]  /*6d80*/  SYNCS.PHASECHK.TRANS64.TRYWAIT P0, [R8+URZ], R5 ;  /* 0x00000005080075a7 */ /* 0x001064000800017f */
[----:B-1----:R-:W-:Y:S05]  /*6d90*/  @!P0 NANOSLEEP.SYNCS 0x989680 ;  /* 0x009896800000895d */ /* 0x002fea0003900000 */
[----:B------:R-:W1:Y:S02]  /*6da0*/  @!P0 SYNCS.PHASECHK.TRANS64 P0, [R8+URZ], R5 ;  /* 0x00000005080085a7 */ /* 0x000e64000800007f */
[----:B-1----:R-:W-:Y:S05]  /*6db0*/  @!P0 BRA `(.L_x_119) ;  /* 0xfffffffc00f08947 */ /* 0x002fea000383ffff */
[----:B------:R-:W-:Y:S05]  /*6dc0*/  BRA `(.L_x_173) ;  /* 0xffffffec00987947 */ /* 0x000fea000383ffff */
.L_x_120:
[----:B0-----:R0:W1:Y:S02]  /*6dd0*/  SYNCS.PHASECHK.TRANS64.TRYWAIT P0, [R9+URZ], R4 ;  /* 0x00000004090075a7 */ /* 0x001064000800017f */
[----:B-1----:R-:W-:Y:S05]  /*6de0*/  @!P0 NANOSLEEP.SYNCS 0x989680 ;  /* 0x009896800000895d */ /* 0x002fea0003900000 */
[----:B------:R-:W1:Y:S02]  /*6df0*/  @!P0 SYNCS.PHASECHK.TRANS64 P0, [R9+URZ], R4 ;  /* 0x00000004090085a7 */ /* 0x000e64000800007f */
[----:B-1----:R-:W-:Y:S05]  /*6e00*/  @!P0 BRA `(.L_x_120) ;  /* 0xfffffffc00f08947 */ /* 0x002fea000383ffff */
[----:B------:R-:W-:Y:S05]  /*6e10*/  BRA `(.L_x_174) ;  /* 0xffffffec00a87947 */ /* 0x000fea000383ffff */
.L_x_121:
[----:B0-----:R0:W1:Y:S02]  /*6e20*/  SYNCS.PHASECHK.TRANS64.TRYWAIT P0, [R8+URZ], R5 ;  /* 0x00000005080075a7 */ /* 0x001064000800017f */
[----:B-1----:R-:W-:Y:S05]  /*6e30*/  @!P0 NANOSLEEP.SYNCS 0x989680 ;  /* 0x009896800000895d */ /* 0x002fea0003900000 */
[----:B------:R-:W1:Y:S02]  /*6e40*/  @!P0 SYNCS.PHASECHK.TRANS64 P0, [R8+URZ], R5 ;  /* 0x00000005080085a7 */ /* 0x000e64000800007f */
[----:B-1----:R-:W-:Y:S05]  /*6e50*/  @!P0 BRA `(.L_x_121) ;  /* 0xfffffffc00f08947 */ /* 0x002fea000383ffff */
[----:B------:R-:W-:Y:S05]  /*6e60*/  BRA `(.L_x_175) ;  /* 0xffffffec00b87947 */ /* 0x000fea000383ffff */
.L_x_122:
[----:B-1----:R1:W2:Y:S02]  /*6e70*/  SYNCS.PHASECHK.TRANS64.TRYWAIT P0, [R11+URZ], R6 ;  /* 0x000000060b0075a7 */ /* 0x0022a4000800017f */
[----:B--2---:R-:W-:Y:S05]  /*6e80*/  @!P0 NANOSLEEP.SYNCS 0x989680 ;  /* 0x009896800000895d */ /* 0x004fea0003900000 */
[----:B------:R-:W2:Y:S02]  /*6e90*/  @!P0 SYNCS.PHASECHK.TRANS64 P0, [R11+URZ], R6 ;  /* 0x000000060b0085a7 */ /* 0x000ea4000800007f */
[----:B--2---:R-:W-:Y:S05]  /*6ea0*/  @!P0 BRA `(.L_x_122) ;  /* 0xfffffffc00f08947 */ /* 0x004fea000383ffff */
[----:B------:R-:W-:Y:S05]  /*6eb0*/  BRA `(.L_x_176) ;  /* 0xffffffec00c07947 */ /* 0x000fea000383ffff */
.L_x_177:
[----:B------:R-:W-:-:S00]  /*6ec0*/  BRA `(.L_x_177) ;  /* 0xfffffffc00fc7947 */ /* 0x000fc0000383ffff */
[----:B------:R-:W-:-:S00]  /*6ed0*/  NOP ;  /* 0x0000000000007918 */ /* 0x000fc00000000000 */
        /* <DEDUP_REMOVED lines=10> */
.L_x_178:


//--------------------- .nv.global.init           --------------------------
	.section	.nv.global.init,"aw",@progbits
.nv.global.init:
	.type		$str$22,@object
	.size		$str$22,($str$23 - $str$22)
$str$22:
        /*0000*/ 	.byte	0x6b, 0x5f, 0x74, 0x69, 0x6c, 0x65, 0x5f, 0x63, 0x6f, 0x75, 0x6e, 0x74, 0x20, 0x3e, 0x3d, 0x20
        /*0010*/ 	.byte	0x31, 0x00
	.type		$str$23,@object
	.size		$str$23,(__unnamed_1 - $str$23)
$str$23:
        /*0012*/ 	.byte	0x2f, 0x74, 0x6d, 0x70, 0x2f, 0x63, 0x75, 0x74, 0x6c, 0x61, 0x73, 0x73, 0x5f, 0x73, 0x77, 0x65
        /*0022*/ 	.byte	0x65, 0x70, 0x5f, 0x73, 0x72, 0x63, 0x2f, 0x69, 0x6e, 0x63, 0x6c, 0x75, 0x64, 0x65, 0x2f, 0x63
        /*0032*/ 	.byte	0x75, 0x74, 0x6c, 0x61, 0x73, 0x73, 0x2f, 0x67, 0x65, 0x6d, 0x6d, 0x2f, 0x63, 0x6f, 0x6c, 0x6c
        /*0042*/ 	.byte	0x65, 0x63, 0x74, 0x69, 0x76, 0x65, 0x2f, 0x73, 0x6d, 0x39, 0x30, 0x5f, 0x6d, 0x6d, 0x61, 0x5f
        /*0052*/ 	.byte	0x74, 0x6d, 0x61, 0x5f, 0x67, 0x6d, 0x6d, 0x61, 0x5f, 0x73, 0x73, 0x5f, 0x77, 0x61, 0x72, 0x70
        /*0062*/ 	.byte	0x73, 0x70, 0x65, 0x63, 0x69, 0x61, 0x6c, 0x69, 0x7a, 0x65, 0x64, 0x2e, 0x68, 0x70, 0x70, 0x00
	.type		__unnamed_1,@object
	.size		__unnamed_1,(.L_0 - __unnamed_1)
__unnamed_1:
        /*0072*/ 	.byte	0x76, 0x6f, 0x69, 0x64, 0x20, 0x63, 0x75, 0x74, 0x6c, 0x61, 0x73, 0x73, 0x3a, 0x3a, 0x67, 0x65
        /* <DEDUP_REMOVED lines=172> */
        /*0b42*/ 	.byte	0x5d, 0x00
.L_0:


//--------------------- .nv.shared._ZN7cutlass13device_kernelINS_4gemm6kernel13GemmUniversalIN4cute5tupleIJiiiiEEENS1_10collective13CollectiveMmaINS1_34MainloopSm90TmaGmmaWarpSpecializedILi45ENS5_IJNS4_1CILi2EEENSA_ILi1EEESC_EEENS1_32KernelTmaWarpSpecializedPingpongEEENS5_IJNSA_ILi64EEENSA_ILi16EEESG_EEEaNS5_IJlSC_lEEEaSJ_NS4_8TiledMMAINS4_8MMA_AtomIJNS4_4SM904GMMA26MMA_64x16x32_S32S8S8_SS_TNEEEENS4_6LayoutINS5_IJSC_SC_SC_EEENS5_IJNSA_ILi0EEESS_SS_EEEEENS5_IJNS4_10UnderscoreESV_SV_EEEEENS4_13SM90_TMA_LOADENS4_14ComposedLayoutINS4_7SwizzleILi2ELi4ELi3EEENS4_18smem_ptr_flag_bitsILi8EEENSQ_INS5_IJNSA_ILi8EEESG_EEENS5_IJSG_SC_EEEEEEEvNS4_8identityENS4_23SM90_TMA_LOAD_MULTICASTES18_vS19_EENS_8epilogue10collective6detail29Sm90TmaWarpSpecializedAdapterINS1D_15DefaultEpilogueIaSJ_SJ_NS1C_6thread17LinearCombinationIaLi1EiiLNS1H_9ScaleType4KindE0ELNS_15FloatRoundStyleE2EaEENS1_15EpilogueDefaultEEEEEvvEEEEvNT_6ParamsE --------------------------
	.section	.nv.shared._ZN7cutlass13device_kernelINS_4gemm6kernel13GemmUniversalIN4cute5tupleIJiiiiEEENS1_10collective13CollectiveMmaINS1_34MainloopSm90TmaGmmaWarpSpecializedILi45ENS5_IJNS4_1CILi2EEENSA_ILi1EEESC_EEENS1_32KernelTmaWarpSpecializedPingpongEEENS5_IJNSA_ILi64EEENSA_ILi16EEESG_EEEaNS5_IJlSC_lEEEaSJ_NS4_8TiledMMAINS4_8MMA_AtomIJNS4_4SM904GMMA26MMA_64x16x32_S32S8S8_SS_TNEEEENS4_6LayoutINS5_IJSC_SC_SC_EEENS5_IJNSA_ILi0EEESS_SS_EEEEENS5_IJNS4_10UnderscoreESV_SV_EEEEENS4_13SM90_TMA_LOADENS4_14ComposedLayoutINS4_7SwizzleILi2ELi4ELi3EEENS4_18smem_ptr_flag_bitsILi8EEENSQ_INS5_IJNSA_ILi8EEESG_EEENS5_IJSG_SC_EEEEEEEvNS4_8identityENS4_23SM90_TMA_LOAD_MULTICASTES18_vS19_EENS_8epilogue10collective6detail29Sm90TmaWarpSpecializedAdapterINS1D_15DefaultEpilogueIaSJ_SJ_NS1C_6thread17LinearCombinationIaLi1EiiLNS1H_9ScaleType4KindE0ELNS_15FloatRoundStyleE2EaEENS1_15EpilogueDefaultEEEEEvvEEEEvNT_6ParamsE,"aw",@nobits
	.sectionflags	@""
	.align	16
	.zero		1024


//--------------------- .nv.shared.reserved.0     --------------------------
	.section	.nv.shared.reserved.0,"aw",@nobits
	.weak		__nv_reservedSMEM_offset_0_alias
	.size		__nv_reservedSMEM_offset_0_alias, 0, 0
	.other		__nv_reservedSMEM_offset_0_alias,@"STO_CUDA_RESERVED_SHARED STV_DEFAULT"
__nv_reservedSMEM_offset_0_alias:
	.zero		0


//--------------------- .nv.global                --------------------------
	.section	.nv.global,"aw",@nobits
.nv.global:
	.type		_ZN40_INTERNAL_1d7ee81f_4_k_cu_fe565101_105024cute1_E,@object
	.size		_ZN40_INTERNAL_1d7ee81f_4_k_cu_fe565101_105024cute1_E,(_ZN40_INTERNAL_1d7ee81f_4_k_cu_fe565101_105024cuda3std3__45__cpo6cbeginE - _ZN40_INTERNAL_1d7ee81f_4_k_cu_fe565101_105024cute1_E)
_ZN40_INTERNAL_1d7ee81f_4_k_cu_fe565101_105024cute1_E:
	.zero		1
	.type		_ZN40_INTERNAL_1d7ee81f_4_k_cu_fe565101_105024cuda3std3__45__cpo6cbeginE,@object
	.size		_ZN40_INTERNAL_1d7ee81f_4_k_cu_fe565101_105024cuda3std3__45__cpo6cbeginE,(_ZN40_INTERNAL_1d7ee81f_4_k_cu_fe565101_105024cuda3std3__48in_placeE - _ZN40_INTERNAL_1d7ee81f_4_k_cu_fe565101_105024cuda3std3__45__cpo6cbeginE)
_ZN40_INTERNAL_1d7ee81f_4_k_cu_fe565101_105024cuda3std3__45__cpo6cbeginE:
	.zero		1
	.type		_ZN40_INTERNAL_1d7ee81f_4_k_cu_fe565101_105024cuda3std3__48in_placeE,@object
	.size		_ZN40_INTERNAL_1d7ee81f_4_k_cu_fe565101_105024cuda3std3__48in_placeE,(_ZN40_INTERNAL_1d7ee81f_4_k_cu_fe565101_105024cuda3std6ranges3__45__cpo9iter_moveE - _ZN40_INTERNAL_1d7ee81f_4_k_cu_fe565101_105024cuda3std3__48in_placeE)
_ZN40_INTERNAL_1d7ee81f_4_k_cu_fe565101_105024cuda3std3__48in_placeE:
	.zero		1
	.type		_ZN40_INTERNAL_1d7ee81f_4_k_cu_fe565101_105024cuda3std6ranges3__45__cpo9iter_moveE,@object
	.size		_ZN40_INTERNAL_1d7ee81f_4_k_cu_fe565101_105024cuda3std6ranges3__45__cpo9iter_moveE,(_ZN40_INTERNAL_1d7ee81f_4_k_cu_fe565101_105024cuda3std3__45__cpo5beginE - _ZN40_INTERNAL_1d7ee81f_4_k_cu_fe565101_105024cuda3std6ranges3__45__cpo9iter_moveE)
_ZN40_INTERNAL_1d7ee81f_4_k_cu_fe565101_105024cuda3std6ranges3__45__cpo9iter_moveE:
	.zero		1
	.type		_ZN40_INTERNAL_1d7ee81f_4_k_cu_fe565101_105024cuda3std3__45__cpo5beginE,@object
	.size		_ZN40_INTERNAL_1d7ee81f_4_k_cu_fe565101_105024cuda3std3__45__cpo5beginE,(_ZN40_INTERNAL_1d7ee81f_4_k_cu_fe565101_105024cuda3std3__442_GLOBAL__N__1d7ee81f_4_k_cu_fe565101_105026ignoreE - _ZN40_INTERNAL_1d7ee81f_4_k_cu_fe565101_105024cuda3std3__45__cpo5beginE)
_ZN40_INTERNAL_1d7ee81f_4_k_cu_fe565101_105024cuda3std3__45__cpo5beginE:
	.zero		1
	.type		_ZN40_INTERNAL_1d7ee81f_4_k_cu_fe565101_105024cuda3std3__442_GLOBAL__N__1d7ee81f_4_k_cu_fe565101_105026ignoreE,@object
	.size		_ZN40_INTERNAL_1d7ee81f_4_k_cu_fe565101_105024cuda3std3__442_GLOBAL__N__1d7ee81f_4_k_cu_fe565101_105026ignoreE,(_ZN40_INTERNAL_1d7ee81f_4_k_cu_fe565101_105024cute7productE - _ZN40_INTERNAL_1d7ee81f_4_k_cu_fe565101_105024cuda3std3__442_GLOBAL__N__1d7ee81f_4_k_cu_fe565101_105026ignoreE)
_ZN40_INTERNAL_1d7ee81f_4_k_cu_fe565101_105024cuda3std3__442_GLOBAL__N__1d7ee81f_4_k_cu_fe565101_105026ignoreE:
	.zero		1
	.type		_ZN40_INTERNAL_1d7ee81f_4_k_cu_fe565101_105024cute7productE,@object
	.size		_ZN40_INTERNAL_1d7ee81f_4_k_cu_fe565101_105024cute7productE,(_ZN40_INTERNAL_1d7ee81f_4_k_cu_fe565101_105024cuda3std3__45__cpo3endE - _ZN40_INTERNAL_1d7ee81f_4_k_cu_fe565101_105024cute7productE)
_ZN40_INTERNAL_1d7ee81f_4_k_cu_fe565101_105024cute7productE:
	.zero		1
	.type		_ZN40_INTERNAL_1d7ee81f_4_k_cu_fe565101_105024cuda3std3__45__cpo3endE,@object
	.size		_ZN40_INTERNAL_1d7ee81f_4_k_cu_fe565101_105024cuda3std3__45__cpo3endE,(_ZN40_INTERNAL_1d7ee81f_4_k_cu_fe565101_105024cuda3std3__419piecewise_constructE - _ZN40_INTERNAL_1d7ee81f_4_k_cu_fe565101_105024cuda3std3__45__cpo3endE)
_ZN40_INTERNAL_1d7ee81f_4_k_cu_fe565101_105024cuda3std3__45__cpo3endE:
	.zero		1
	.type		_ZN40_INTERNAL_1d7ee81f_4_k_cu_fe565101_105024cuda3std3__419piecewise_constructE,@object
	.size		_ZN40_INTERNAL_1d7ee81f_4_k_cu_fe565101_105024cuda3std3__419piecewise_constructE,(_ZN40_INTERNAL_1d7ee81f_4_k_cu_fe565101_105024cuda3std3__45__cpo4cendE - _ZN40_INTERNAL_1d7ee81f_4_k_cu_fe565101_105024cuda3std3__419piecewise_constructE)
_ZN40_INTERNAL_1d7ee81f_4_k_cu_fe565101_105024cuda3std3__419piecewise_constructE:
	.zero		1
	.type		_ZN40_INTERNAL_1d7ee81f_4_k_cu_fe565101_105024cuda3std3__45__cpo4cendE,@object
	.size		_ZN40_INTERNAL_1d7ee81f_4_k_cu_fe565101_105024cuda3std3__45__cpo4cendE,(_ZN40_INTERNAL_1d7ee81f_4_k_cu_fe565101_105024cuda3std6ranges3__45__cpo4swapE - _ZN40_INTERNAL_1d7ee81f_4_k_cu_fe565101_105024cuda3std3__45__cpo4cendE)
_ZN40_INTERNAL_1d7ee81f_4_k_cu_fe565101_105024cuda3std3__45__cpo4cendE:
	.zero		1
	.type		_ZN40_INTERNAL_1d7ee81f_4_k_cu_fe565101_105024cuda3std6ranges3__45__cpo4swapE,@object
	.size		_ZN40_INTERNAL_1d7ee81f_4_k_cu_fe565101_105024cuda3std6ranges3__45__cpo4swapE,(.L_8 - _ZN40_INTERNAL_1d7ee81f_4_k_cu_fe565101_105024cuda3std6ranges3__45__cpo4swapE)
_ZN40_INTERNAL_1d7ee81f_4_k_cu_fe565101_105024cuda3std6ranges3__45__cpo4swapE:
	.zero		1
.L_8:


//--------------------- .nv.constant0._ZN7cutlass13device_kernelINS_4gemm6kernel13GemmUniversalIN4cute5tupleIJiiiiEEENS1_10collective13CollectiveMmaINS1_34MainloopSm90TmaGmmaWarpSpecializedILi45ENS5_IJNS4_1CILi2EEENSA_ILi1EEESC_EEENS1_32KernelTmaWarpSpecializedPingpongEEENS5_IJNSA_ILi64EEENSA_ILi16EEESG_EEEaNS5_IJlSC_lEEEaSJ_NS4_8TiledMMAINS4_8MMA_AtomIJNS4_4SM904GMMA26MMA_64x16x32_S32S8S8_SS_TNEEEENS4_6LayoutINS5_IJSC_SC_SC_EEENS5_IJNSA_ILi0EEESS_SS_EEEEENS5_IJNS4_10UnderscoreESV_SV_EEEEENS4_13SM90_TMA_LOADENS4_14ComposedLayoutINS4_7SwizzleILi2ELi4ELi3EEENS4_18smem_ptr_flag_bitsILi8EEENSQ_INS5_IJNSA_ILi8EEESG_EEENS5_IJSG_SC_EEEEEEEvNS4_8identityENS4_23SM90_TMA_LOAD_MULTICASTES18_vS19_EENS_8epilogue10collective6detail29Sm90TmaWarpSpecializedAdapterINS1D_15DefaultEpilogueIaSJ_SJ_NS1C_6thread17LinearCombinationIaLi1EiiLNS1H_9ScaleType4KindE0ELNS_15FloatRoundStyleE2EaEENS1_15EpilogueDefaultEEEEEvvEEEEvNT_6ParamsE --------------------------
	.section	.nv.constant0._ZN7cutlass13device_kernelINS_4gemm6kernel13GemmUniversalIN4cute5tupleIJiiiiEEENS1_10collective13CollectiveMmaINS1_34MainloopSm90TmaGmmaWarpSpecializedILi45ENS5_IJNS4_1CILi2EEENSA_ILi1EEESC_EEENS1_32KernelTmaWarpSpecializedPingpongEEENS5_IJNSA_ILi64EEENSA_ILi16EEESG_EEEaNS5_IJlSC_lEEEaSJ_NS4_8TiledMMAINS4_8MMA_AtomIJNS4_4SM904GMMA26MMA_64x16x32_S32S8S8_SS_TNEEEENS4_6LayoutINS5_IJSC_SC_SC_EEENS5_IJNSA_ILi0EEESS_SS_EEEEENS5_IJNS4_10UnderscoreESV_SV_EEEEENS4_13SM90_TMA_LOADENS4_14ComposedLayoutINS4_7SwizzleILi2ELi4ELi3EEENS4_18smem_ptr_flag_bitsILi8EEENSQ_INS5_IJNSA_ILi8EEESG_EEENS5_IJSG_SC_EEEEEEEvNS4_8identityENS4_23SM90_TMA_LOAD_MULTICASTES18_vS19_EENS_8epilogue10collective6detail29Sm90TmaWarpSpecializedAdapterINS1D_15DefaultEpilogueIaSJ_SJ_NS1C_6thread17LinearCombinationIaLi1EiiLNS1H_9ScaleType4KindE0ELNS_15FloatRoundStyleE2EaEENS1_15EpilogueDefaultEEEEEvvEEEEvNT_6ParamsE,"a",@progbits
	.sectionflags	@""
	.align	4
.nv.constant0._ZN7cutlass13device_kernelINS_4gemm6kernel13GemmUniversalIN4cute5tupleIJiiiiEEENS1_10collective13CollectiveMmaINS1_34MainloopSm90TmaGmmaWarpSpecializedILi45ENS5_IJNS4_1CILi2EEENSA_ILi1EEESC_EEENS1_32KernelTmaWarpSpecializedPingpongEEENS5_IJNSA_ILi64EEENSA_ILi16EEESG_EEEaNS5_IJlSC_lEEEaSJ_NS4_8TiledMMAINS4_8MMA_AtomIJNS4_4SM904GMMA26MMA_64x16x32_S32S8S8_SS_TNEEEENS4_6LayoutINS5_IJSC_SC_SC_EEENS5_IJNSA_ILi0EEESS_SS_EEEEENS5_IJNS4_10UnderscoreESV_SV_EEEEENS4_13SM90_TMA_LOADENS4_14ComposedLayoutINS4_7SwizzleILi2ELi4ELi3EEENS4_18smem_ptr_flag_bitsILi8EEENSQ_INS5_IJNSA_ILi8EEESG_EEENS5_IJSG_SC_EEEEEEEvNS4_8identityENS4_23SM90_TMA_LOAD_MULTICASTES18_vS19_EENS_8epilogue10collective6detail29Sm90TmaWarpSpecializedAdapterINS1D_15DefaultEpilogueIaSJ_SJ_NS1C_6thread17LinearCombinationIaLi1EiiLNS1H_9ScaleType4KindE0ELNS_15FloatRoundStyleE2EaEENS1_15EpilogueDefaultEEEEEvvEEEEvNT_6ParamsE:
	.zero		1664


//--------------------- SYMBOLS --------------------------

	.type		.nv.reservedSmem.offset0,@object
	.size		.nv.reservedSmem.offset0,0x4
	.type		__assertfail,@function
